// auto-generated by cutlass_sweep.gemm — config: {"arch": "sm_100", "cluster_m": 1, "cluster_n": 1, "dtype": "fp16", "dtype_b": "fp16", "layout": "nt", "stages": 4, "tile_k": 64, "tile_m": 128, "tile_n": 64}
#include "cutlass/cutlass.h"
#include "cutlass/gemm/collective/collective_builder.hpp"
#include "cutlass/gemm/device/gemm_universal_adapter.h"
#include "cutlass/gemm/kernel/gemm_universal.hpp"
#include "cutlass/epilogue/collective/collective_builder.hpp"

using ElemA = cutlass::half_t;
using ElemB = cutlass::half_t;
using ElemCD = cutlass::half_t;
using Acc  = float;
using TileShape    = cute::Shape<cute::_128, cute::_64, cute::_64>;
using ClusterShape = cute::Shape<cute::_1, cute::_1, cute::_1>;

using CollectiveEpilogue = typename cutlass::epilogue::collective::CollectiveBuilder<
    cutlass::arch::Sm100, cutlass::arch::OpClassTensorOp,
    TileShape, ClusterShape,
    cutlass::epilogue::collective::EpilogueTileAuto,
    Acc, Acc,
    ElemCD, cutlass::layout::RowMajor, 128 / cutlass::sizeof_bits<ElemCD>::value,
    ElemCD, cutlass::layout::RowMajor, 128 / cutlass::sizeof_bits<ElemCD>::value,
    cutlass::epilogue::collective::EpilogueScheduleAuto
  >::CollectiveOp;

using CollectiveMainloop = typename cutlass::gemm::collective::CollectiveBuilder<
    cutlass::arch::Sm100, cutlass::arch::OpClassTensorOp,
    ElemA, cutlass::layout::RowMajor, 128 / cutlass::sizeof_bits<ElemA>::value,
    ElemB, cutlass::layout::ColumnMajor, 128 / cutlass::sizeof_bits<ElemB>::value,
    Acc,
    TileShape, ClusterShape,
    cutlass::gemm::collective::StageCount<4>,
    cutlass::gemm::collective::KernelScheduleAuto
  >::CollectiveOp;

using GemmKernel = cutlass::gemm::kernel::GemmUniversal<
    cute::Shape<int,int,int,int>,
    CollectiveMainloop,
    CollectiveEpilogue
>;
using Gemm = cutlass::gemm::device::GemmUniversalAdapter<GemmKernel>;

// Force the device kernel symbol into the cubin without needing a host main.
auto* _anchor = &cutlass::device_kernel<GemmKernel>;


// ===== COMPILED SASS (sm_100a) =====

	.target	sm_100a

	.elftype	@"ET_EXEC"


//--------------------- .note.nv.tkinfo           --------------------------
	.section	.note.nv.tkinfo,"",@"SHT_NOTE"
	.sectionflags	@"SHF_NOTE_NV_TKINFO"
	.tkinfo
        /*0018*/ 	.word	0x00000002
        /*0030*/ 	.string	""
        /*0030*/ 	.string	"ptxas"
        /*0030*/ 	.string	"Cuda compilation tools, release 13.0, V13.0.88"
        /*0030*/ 	.string	"Build cuda_13.0.r13.0/compiler.36424714_0"
        /*0030*/ 	.string	"-arch sm_100a -m 64 "



//--------------------- .note.nv.cuinfo           --------------------------
	.section	.note.nv.cuinfo,"",@"SHT_NOTE"
	.sectionflags	@"SHF_NOTE_NV_CUINFO"
        /*0018*/ 	.short	0x0002
        /*001a*/ 	.short	0x0064
        /*001c*/ 	.short	0x0082
	.zero		2


//--------------------- .nv.info                  --------------------------
	.section	.nv.info,"",@"SHT_CUDA_INFO"
	.align	4


	//----- nvinfo : EIATTR_REGCOUNT
	.align		4
        /*0000*/ 	.byte	0x04, 0x2f
        /*0002*/ 	.short	(.L_19 - .L_18)
	.align		4
.L_18:
        /*0004*/ 	.word	index@(_ZN7cutlass13device_kernelINS_4gemm6kernel13GemmUniversalIN4cute5tupleIJiiiiEEENS1_10collective13CollectiveMmaINS1_35MainloopSm100TmaUmmaWarpSpecializedILi4ELi2ELi4ENS5_IJNS4_1CILi1EEESB_SB_EEEEENS5_IJNSA_ILi128EEENSA_ILi64EEESF_EEENS_6half_tENS5_IJlSB_lEEESH_SI_NS4_8TiledMMAINS4_8MMA_AtomIJNS4_20SM100_MMA_F16BF16_SSISH_SH_fLi128ELi64ELNS4_4UMMA5MajorE0ELSN_0ELNSM_7ScaleInE0ELSO_0EEEEEENS4_6LayoutISC_NS5_IJNSA_ILi0EEESS_SS_EEEEENS5_IJNS4_10UnderscoreESV_SV_EEEEENS4_13SM90_TMA_LOADENS4_14ComposedLayoutINS4_7SwizzleILi3ELi4ELi3EEENS4_18smem_ptr_flag_bitsILi16EEENSR_INS5_IJNSA_ILi8EEESF_EEENS5_IJSF_SB_EEEEEEEvNS4_8identityESY_S18_vS19_EENS_8epilogue10collective18CollectiveEpilogueINS1B_23Sm100TmaWarpSpecializedILi3ELi2ELi32ELb1ELb0EEEJSG_NS5_IJNSR_ISE_SB_EENSR_INSA_ILi32EEESB_EEEEESH_SI_SH_SI_NS1B_6fusion15FusionCallbacksIS1F_NS1K_17LinearCombinationISH_fSH_fLNS_15FloatRoundStyleE2EEESG_S1J_JEEENS4_5SM1004TMEM4LOAD26SM100_TMEM_LOAD_32dp32b32xESY_NSZ_INS10_ILi2ELi4ELi3EEES13_NSR_INS5_IJS14_S1H_EEENS5_IJS1H_SB_EEEEEEENS4_39AutoVectorizingCopyWithAssumedAlignmentILi128EEENS4_14SM90_TMA_STOREES1Y_S20_S20_EEEvvEEEEvNT_6ParamsE)
        /*0008*/ 	.word	0x0000006f


	//----- nvinfo : EIATTR_FRAME_SIZE
	.align		4
.L_19:
        /*000c*/ 	.byte	0x04, 0x11
        /*000e*/ 	.short	(.L_21 - .L_20)
	.align		4
.L_20:
        /*0010*/ 	.word	index@($__internal_2_$__cuda_sm10x_tcgen05_guardrail_trap_unallocated_columns_being_dealloced)
        /*0014*/ 	.word	0x00000000


	//----- nvinfo : EIATTR_FRAME_SIZE
	.align		4
.L_21:
        /*0018*/ 	.byte	0x04, 0x11
        /*001a*/ 	.short	(.L_23 - .L_22)
	.align		4
.L_22:
        /*001c*/ 	.word	index@($__internal_1_$__cuda_sm10x_tcgen05_guardrail_trap_phase_invalid_during_alloc)
        /*0020*/ 	.word	0x00000000


	//----- nvinfo : EIATTR_FRAME_SIZE
	.align		4
.L_23:
        /*0024*/ 	.byte	0x04, 0x11
        /*0026*/ 	.short	(.L_25 - .L_24)
	.align		4
.L_24:
        /*0028*/ 	.word	index@($__internal_0_$__cuda_sm10x_tcgen05_guardrail_trap_col_being_dealloced_not_returned_by_alloc)
        /*002c*/ 	.word	0x00000000


	//----- nvinfo : EIATTR_FRAME_SIZE
	.align		4
.L_25:
        /*0030*/ 	.byte	0x04, 0x11
        /*0032*/ 	.short	(.L_27 - .L_26)
	.align		4
.L_26:
        /*0034*/ 	.word	index@(_ZN7cutlass13device_kernelINS_4gemm6kernel13GemmUniversalIN4cute5tupleIJiiiiEEENS1_10collective13CollectiveMmaINS1_35MainloopSm100TmaUmmaWarpSpecializedILi4ELi2ELi4ENS5_IJNS4_1CILi1EEESB_SB_EEEEENS5_IJNSA_ILi128EEENSA_ILi64EEESF_EEENS_6half_tENS5_IJlSB_lEEESH_SI_NS4_8TiledMMAINS4_8MMA_AtomIJNS4_20SM100_MMA_F16BF16_SSISH_SH_fLi128ELi64ELNS4_4UMMA5MajorE0ELSN_0ELNSM_7ScaleInE0ELSO_0EEEEEENS4_6LayoutISC_NS5_IJNSA_ILi0EEESS_SS_EEEEENS5_IJNS4_10UnderscoreESV_SV_EEEEENS4_13SM90_TMA_LOADENS4_14ComposedLayoutINS4_7SwizzleILi3ELi4ELi3EEENS4_18smem_ptr_flag_bitsILi16EEENSR_INS5_IJNSA_ILi8EEESF_EEENS5_IJSF_SB_EEEEEEEvNS4_8identityESY_S18_vS19_EENS_8epilogue10collective18CollectiveEpilogueINS1B_23Sm100TmaWarpSpecializedILi3ELi2ELi32ELb1ELb0EEEJSG_NS5_IJNSR_ISE_SB_EENSR_INSA_ILi32EEESB_EEEEESH_SI_SH_SI_NS1B_6fusion15FusionCallbacksIS1F_NS1K_17LinearCombinationISH_fSH_fLNS_15FloatRoundStyleE2EEESG_S1J_JEEENS4_5SM1004TMEM4LOAD26SM100_TMEM_LOAD_32dp32b32xESY_NSZ_INS10_ILi2ELi4ELi3EEES13_NSR_INS5_IJS14_S1H_EEENS5_IJS1H_SB_EEEEEEENS4_39AutoVectorizingCopyWithAssumedAlignmentILi128EEENS4_14SM90_TMA_STOREES1Y_S20_S20_EEEvvEEEEvNT_6ParamsE)
        /*0038*/ 	.word	0x00000000


	//----- nvinfo : EIATTR_MIN_STACK_SIZE
	.align		4
.L_27:
        /*003c*/ 	.byte	0x04, 0x12
        /*003e*/ 	.short	(.L_29 - .L_28)
	.align		4
.L_28:
        /*0040*/ 	.word	index@(_ZN7cutlass13device_kernelINS_4gemm6kernel13GemmUniversalIN4cute5tupleIJiiiiEEENS1_10collective13CollectiveMmaINS1_35MainloopSm100TmaUmmaWarpSpecializedILi4ELi2ELi4ENS5_IJNS4_1CILi1EEESB_SB_EEEEENS5_IJNSA_ILi128EEENSA_ILi64EEESF_EEENS_6half_tENS5_IJlSB_lEEESH_SI_NS4_8TiledMMAINS4_8MMA_AtomIJNS4_20SM100_MMA_F16BF16_SSISH_SH_fLi128ELi64ELNS4_4UMMA5MajorE0ELSN_0ELNSM_7ScaleInE0ELSO_0EEEEEENS4_6LayoutISC_NS5_IJNSA_ILi0EEESS_SS_EEEEENS5_IJNS4_10UnderscoreESV_SV_EEEEENS4_13SM90_TMA_LOADENS4_14ComposedLayoutINS4_7SwizzleILi3ELi4ELi3EEENS4_18smem_ptr_flag_bitsILi16EEENSR_INS5_IJNSA_ILi8EEESF_EEENS5_IJSF_SB_EEEEEEEvNS4_8identityESY_S18_vS19_EENS_8epilogue10collective18CollectiveEpilogueINS1B_23Sm100TmaWarpSpecializedILi3ELi2ELi32ELb1ELb0EEEJSG_NS5_IJNSR_ISE_SB_EENSR_INSA_ILi32EEESB_EEEEESH_SI_SH_SI_NS1B_6fusion15FusionCallbacksIS1F_NS1K_17LinearCombinationISH_fSH_fLNS_15FloatRoundStyleE2EEESG_S1J_JEEENS4_5SM1004TMEM4LOAD26SM100_TMEM_LOAD_32dp32b32xESY_NSZ_INS10_ILi2ELi4ELi3EEES13_NSR_INS5_IJS14_S1H_EEENS5_IJS1H_SB_EEEEEEENS4_39AutoVectorizingCopyWithAssumedAlignmentILi128EEENS4_14SM90_TMA_STOREES1Y_S20_S20_EEEvvEEEEvNT_6ParamsE)
        /*0044*/ 	.word	0x00000000
.L_29:


//--------------------- .nv.compat                --------------------------
	.section	.nv.compat,"",@"SHT_CUDA_COMPAT_INFO"
	.align	4
        /*0000*/ 	.byte	0x02, 0x09, 0x01, 0x00, 0x02, 0x02, 0x02, 0x00, 0x02, 0x05, 0x05, 0x00, 0x03, 0x07, 0x01, 0x01
        /*0010*/ 	.byte	0x02, 0x03, 0x01, 0x00, 0x02, 0x06, 0x01, 0x00, 0x04, 0x0b, 0x08, 0x00, 0x09, 0x00, 0x00, 0x00
        /*0020*/ 	.byte	0x00, 0x00, 0x00, 0x00


//--------------------- .nv.info._ZN7cutlass13device_kernelINS_4gemm6kernel13GemmUniversalIN4cute5tupleIJiiiiEEENS1_10collective13CollectiveMmaINS1_35MainloopSm100TmaUmmaWarpSpecializedILi4ELi2ELi4ENS5_IJNS4_1CILi1EEESB_SB_EEEEENS5_IJNSA_ILi128EEENSA_ILi64EEESF_EEENS_6half_tENS5_IJlSB_lEEESH_SI_NS4_8TiledMMAINS4_8MMA_AtomIJNS4_20SM100_MMA_F16BF16_SSISH_SH_fLi128ELi64ELNS4_4UMMA5MajorE0ELSN_0ELNSM_7ScaleInE0ELSO_0EEEEEENS4_6LayoutISC_NS5_IJNSA_ILi0EEESS_SS_EEEEENS5_IJNS4_10UnderscoreESV_SV_EEEEENS4_13SM90_TMA_LOADENS4_14ComposedLayoutINS4_7SwizzleILi3ELi4ELi3EEENS4_18smem_ptr_flag_bitsILi16EEENSR_INS5_IJNSA_ILi8EEESF_EEENS5_IJSF_SB_EEEEEEEvNS4_8identityESY_S18_vS19_EENS_8epilogue10collective18CollectiveEpilogueINS1B_23Sm100TmaWarpSpecializedILi3ELi2ELi32ELb1ELb0EEEJSG_NS5_IJNSR_ISE_SB_EENSR_INSA_ILi32EEESB_EEEEESH_SI_SH_SI_NS1B_6fusion15FusionCallbacksIS1F_NS1K_17LinearCombinationISH_fSH_fLNS_15FloatRoundStyleE2EEESG_S1J_JEEENS4_5SM1004TMEM4LOAD26SM100_TMEM_LOAD_32dp32b32xESY_NSZ_INS10_ILi2ELi4ELi3EEES13_NSR_INS5_IJS14_S1H_EEENS5_IJS1H_SB_EEEEEEENS4_39AutoVectorizingCopyWithAssumedAlignmentILi128EEENS4_14SM90_TMA_STOREES1Y_S20_S20_EEEvvEEEEvNT_6ParamsE --------------------------
	.section	.nv.info._ZN7cutlass13device_kernelINS_4gemm6kernel13GemmUniversalIN4cute5tupleIJiiiiEEENS1_10collective13CollectiveMmaINS1_35MainloopSm100TmaUmmaWarpSpecializedILi4ELi2ELi4ENS5_IJNS4_1CILi1EEESB_SB_EEEEENS5_IJNSA_ILi128EEENSA_ILi64EEESF_EEENS_6half_tENS5_IJlSB_lEEESH_SI_NS4_8TiledMMAINS4_8MMA_AtomIJNS4_20SM100_MMA_F16BF16_SSISH_SH_fLi128ELi64ELNS4_4UMMA5MajorE0ELSN_0ELNSM_7ScaleInE0ELSO_0EEEEEENS4_6LayoutISC_NS5_IJNSA_ILi0EEESS_SS_EEEEENS5_IJNS4_10UnderscoreESV_SV_EEEEENS4_13SM90_TMA_LOADENS4_14ComposedLayoutINS4_7SwizzleILi3ELi4ELi3EEENS4_18smem_ptr_flag_bitsILi16EEENSR_INS5_IJNSA_ILi8EEESF_EEENS5_IJSF_SB_EEEEEEEvNS4_8identityESY_S18_vS19_EENS_8epilogue10collective18CollectiveEpilogueINS1B_23Sm100TmaWarpSpecializedILi3ELi2ELi32ELb1ELb0EEEJSG_NS5_IJNSR_ISE_SB_EENSR_INSA_ILi32EEESB_EEEEESH_SI_SH_SI_NS1B_6fusion15FusionCallbacksIS1F_NS1K_17LinearCombinationISH_fSH_fLNS_15FloatRoundStyleE2EEESG_S1J_JEEENS4_5SM1004TMEM4LOAD26SM100_TMEM_LOAD_32dp32b32xESY_NSZ_INS10_ILi2ELi4ELi3EEES13_NSR_INS5_IJS14_S1H_EEENS5_IJS1H_SB_EEEEEEENS4_39AutoVectorizingCopyWithAssumedAlignmentILi128EEENS4_14SM90_TMA_STOREES1Y_S20_S20_EEEvvEEEEvNT_6ParamsE,"",@"SHT_CUDA_INFO"
	.sectionflags	@""
	.align	4


	//----- nvinfo : EIATTR_CUDA_API_VERSION
	.align		4
        /*0000*/ 	.byte	0x04, 0x37
        /*0002*/ 	.short	(.L_31 - .L_30)
.L_30:
        /*0004*/ 	.word	0x00000082


	//----- nvinfo : EIATTR_KPARAM_INFO
	.align		4
.L_31:
        /*0008*/ 	.byte	0x04, 0x17
        /*000a*/ 	.short	(.L_33 - .L_32)
.L_32:
        /*000c*/ 	.word	0x00000000
        /*0010*/ 	.short	0x0000
        /*0012*/ 	.short	0x0000
        /*0014*/ 	.byte	0x00, 0xf0, 0x01, 0x20


	//----- nvinfo : EIATTR_AT_ENTRY_FRAGMENTS
	.align		4
.L_33:
        /*0018*/ 	.byte	0x04, 0x4f
        /*001a*/ 	.short	(.L_35 - .L_34)


	//   ....[0]....
.L_34:
        /*001c*/ 	.word	0x00000006


	//----- nvinfo : EIATTR_RESERVED_SMEM_USED
	.align		4
.L_35:
        /*0020*/ 	.byte	0x01, 0x41
	.zero		2


	//----- nvinfo : EIATTR_SPARSE_MMA_MASK
	.align		4
        /*0024*/ 	.byte	0x03, 0x50
        /*0026*/ 	.short	0x0000


	//----- nvinfo : EIATTR_TCGEN05_1CTA_USED
	.align		4
        /*0028*/ 	.byte	0x01, 0x51
	.zero		2


	//----- nvinfo : EIATTR_MAXREG_COUNT
	.align		4
        /*002c*/ 	.byte	0x03, 0x1b
        /*002e*/ 	.short	0x00ff


	//----- nvinfo : EIATTR_NUM_BARRIERS
	.align		4
        /*0030*/ 	.byte	0x02, 0x4c
        /*0032*/ 	.byte	0x07
	.zero		1


	//----- nvinfo : EIATTR_EXTERNS
	.align		4
        /*0034*/ 	.byte	0x04, 0x0f
        /*0036*/ 	.short	(.L_37 - .L_36)


	//   ....[0]....
	.align		4
.L_36:
        /*0038*/ 	.word	index@(__assertfail)


	//----- nvinfo : EIATTR_MERCURY_ISA_VERSION
	.align		4
.L_37:
        /*003c*/ 	.byte	0x03, 0x5f
        /*003e*/ 	.short	0x0101


	//----- nvinfo : EIATTR_INT_WARP_WIDE_INSTR_OFFSETS
	.align		4
        /*0040*/ 	.byte	0x04, 0x31
        /*0042*/ 	.short	(.L_39 - .L_38)


	//   ....[0]....
.L_38:
        /*0044*/ 	.word	0x00001dc0


	//   ....[1]....
        /*0048*/ 	.word	0x00003800


	//   ....[2]....
        /*004c*/ 	.word	0x00003830


	//   ....[3]....
        /*0050*/ 	.word	0x00003880


	//   ....[4]....
        /*0054*/ 	.word	0x00004170


	//   ....[5]....
        /*0058*/ 	.word	0x00004190


	//   ....[6]....
        /*005c*/ 	.word	0x00004460


	//   ....[7]....
        /*0060*/ 	.word	0x00004590


	//----- nvinfo : EIATTR_COOP_GROUP_MASK_REGIDS
	.align		4
.L_39:
        /*0064*/ 	.byte	0x04, 0x29
        /*0066*/ 	.short	(.L_41 - .L_40)


	//   ....[0]....
.L_40:
        /*0068*/ 	.word	0xffffffff


	//   ....[1]....
        /*006c*/ 	.word	0xffffffff


	//   ....[2]....
        /*0070*/ 	.word	0xffffffff


	//   ....[3]....
        /*0074*/ 	.word	0xffffffff


	//   ....[4]....
        /*0078*/ 	.word	0xffffffff


	//   ....[5]....
        /*007c*/ 	.word	0xffffffff


	//   ....[6]....
        /*0080*/ 	.word	0xffffffff


	//   ....[7]....
        /*0084*/ 	.word	0xffffffff


	//   ....[8]....
        /*0088*/ 	.word	0xffffffff


	//   ....[9]....
        /*008c*/ 	.word	0xffffffff


	//   ....[10]....
        /*0090*/ 	.word	0xffffffff


	//   ....[11]....
        /*0094*/ 	.word	0xffffffff


	//   ....[12]....
        /*0098*/ 	.word	0xffffffff


	//----- nvinfo : EIATTR_COOP_GROUP_INSTR_OFFSETS
	.align		4
.L_41:
        /*009c*/ 	.byte	0x04, 0x28
        /*009e*/ 	.short	(.L_43 - .L_42)


	//   ....[0]....
.L_42:
        /*00a0*/ 	.word	0x00000090


	//   ....[1]....
        /*00a4*/ 	.word	0x000004d0


	//   ....[2]....
        /*00a8*/ 	.word	0x00000640


	//   ....[3]....
        /*00ac*/ 	.word	0x000007c0


	//   ....[4]....
        /*00b0*/ 	.word	0x000008c0


	//   ....[5]....
        /*00b4*/ 	.word	0x00000a30


	//   ....[6]....
        /*00b8*/ 	.word	0x00000bd0


	//   ....[7]....
        /*00bc*/ 	.word	0x00001ca0


	//   ....[8]....
        /*00c0*/ 	.word	0x00002a80


	//   ....[9]....
        /*00c4*/ 	.word	0x00002c90


	//   ....[10]....
        /*00c8*/ 	.word	0x00002cc0


	//   ....[11]....
        /*00cc*/ 	.word	0x000036f0


	//   ....[12]....
        /*00d0*/ 	.word	0x00003920


	//----- nvinfo : EIATTR_VRC_CTA_INIT_COUNT
	.align		4
.L_43:
        /*00d4*/ 	.byte	0x02, 0x4a
        /*00d6*/ 	.byte	0x80
	.zero		1


	//----- nvinfo : EIATTR_SYSCALL_OFFSETS
	.align		4
        /*00d8*/ 	.byte	0x04, 0x46
        /*00da*/ 	.short	(.L_45 - .L_44)


	//   ....[0]....
.L_44:
        /*00dc*/ 	.word	0x00005140


	//   ....[1]....
        /*00e0*/ 	.word	0x00005230


	//   ....[2]....
        /*00e4*/ 	.word	0x00005a70


	//   ....[3]....
        /*00e8*/ 	.word	0x00006720


	//----- nvinfo : EIATTR_MBARRIER_INSTR_OFFSETS
	.align		4
.L_45:
        /*00ec*/ 	.byte	0x04, 0x39
        /*00ee*/ 	.short	(.L_47 - .L_46)


	//   ....[0]....
.L_46:
        /*00f0*/ 	.word	0x000005b0
        /*00f4*/ 	.word	0x000000ff
        /*00f8*/ 	.word	0x00000000
        /*00fc*/ 	.short	0x0100
        /*00fe*/ 	.byte	0x05
	.zero		1


	//   ....[1]....
        /*0100*/ 	.word	0x000005c0
        /*0104*/ 	.word	0x000000ff
        /*0108*/ 	.word	0x00000020
        /*010c*/ 	.short	0x0100
        /*010e*/ 	.byte	0x05
	.zero		1


	//   ....[2]....
        /*0110*/ 	.word	0x000005d0
        /*0114*/ 	.word	0x000000ff
        /*0118*/ 	.word	0x00000008
        /*011c*/ 	.short	0x0100
        /*011e*/ 	.byte	0x05
	.zero		1


	//   ....[3]....
        /*0120*/ 	.word	0x000005e0
        /*0124*/ 	.word	0x000000ff
        /*0128*/ 	.word	0x00000028
        /*012c*/ 	.short	0x0100
        /*012e*/ 	.byte	0x05
	.zero		1


	//   ....[4]....
        /*0130*/ 	.word	0x000005f0
        /*0134*/ 	.word	0x000000ff
        /*0138*/ 	.word	0x00000010
        /*013c*/ 	.short	0x0100
        /*013e*/ 	.byte	0x05
	.zero		1


	//   ....[5]....
        /*0140*/ 	.word	0x00000600
        /*0144*/ 	.word	0x000000ff
        /*0148*/ 	.word	0x00000030
        /*014c*/ 	.short	0x0100
        /*014e*/ 	.byte	0x05
	.zero		1


	//   ....[6]....
        /*0150*/ 	.word	0x00000610
        /*0154*/ 	.word	0x000000ff
        /*0158*/ 	.word	0x00000018
        /*015c*/ 	.short	0x0100
        /*015e*/ 	.byte	0x05
	.zero		1


	//   ....[7]....
        /*0160*/ 	.word	0x00000620
        /*0164*/ 	.word	0x000000ff
        /*0168*/ 	.word	0x00000038
        /*016c*/ 	.short	0x0100
        /*016e*/ 	.byte	0x05
	.zero		1


	//   ....[8]....
        /*0170*/ 	.word	0x00000750
        /*0174*/ 	.word	0x000000ff
        /*0178*/ 	.word	0x00000040
        /*017c*/ 	.short	0x0100
        /*017e*/ 	.byte	0x07
	.zero		1


	//   ....[9]....
        /*0180*/ 	.word	0x00000760
        /*0184*/ 	.word	0x000000ff
        /*0188*/ 	.word	0x00000058
        /*018c*/ 	.short	0x0100
        /*018e*/ 	.byte	0x07
	.zero		1


	//   ....[10]....
        /*0190*/ 	.word	0x00000770
        /*0194*/ 	.word	0x000000ff
        /*0198*/ 	.word	0x00000048
        /*019c*/ 	.short	0x0100
        /*019e*/ 	.byte	0x07
	.zero		1


	//   ....[11]....
        /*01a0*/ 	.word	0x00000780
        /*01a4*/ 	.word	0x000000ff
        /*01a8*/ 	.word	0x00000060
        /*01ac*/ 	.short	0x0100
        /*01ae*/ 	.byte	0x07
	.zero		1


	//   ....[12]....
        /*01b0*/ 	.word	0x00000790
        /*01b4*/ 	.word	0x000000ff
        /*01b8*/ 	.word	0x00000050
        /*01bc*/ 	.short	0x0100
        /*01be*/ 	.byte	0x07
	.zero		1


	//   ....[13]....
        /*01c0*/ 	.word	0x000007a0
        /*01c4*/ 	.word	0x000000ff
        /*01c8*/ 	.word	0x00000068
        /*01cc*/ 	.short	0x0100
        /*01ce*/ 	.byte	0x07
	.zero		1


	//   ....[14]....
        /*01d0*/ 	.word	0x00000890
        /*01d4*/ 	.word	0x000000ff
        /*01d8*/ 	.word	0x00000070
        /*01dc*/ 	.short	0x0100
        /*01de*/ 	.byte	0x05
	.zero		1


	//   ....[15]....
        /*01e0*/ 	.word	0x000008a0
        /*01e4*/ 	.word	0x000000ff
        /*01e8*/ 	.word	0x00000078
        /*01ec*/ 	.short	0x0100
        /*01ee*/ 	.byte	0x05
	.zero		1


	//   ....[16]....
        /*01f0*/ 	.word	0x000009e0
        /*01f4*/ 	.word	0x000000ff
        /*01f8*/ 	.word	0x00000080
        /*01fc*/ 	.short	0x0100
        /*01fe*/ 	.byte	0x05
	.zero		1


	//   ....[17]....
        /*0200*/ 	.word	0x000009f0
        /*0204*/ 	.word	0x000000ff
        /*0208*/ 	.word	0x00000090
        /*020c*/ 	.short	0x0100
        /*020e*/ 	.byte	0x05
	.zero		1


	//   ....[18]....
        /*0210*/ 	.word	0x00000a00
        /*0214*/ 	.word	0x000000ff
        /*0218*/ 	.word	0x00000088
        /*021c*/ 	.short	0x0100
        /*021e*/ 	.byte	0x05
	.zero		1


	//   ....[19]....
        /*0220*/ 	.word	0x00000a10
        /*0224*/ 	.word	0x000000ff
        /*0228*/ 	.word	0x00000098
        /*022c*/ 	.short	0x0100
        /*022e*/ 	.byte	0x05
	.zero		1


	//   ....[20]....
        /*0230*/ 	.word	0x00000b40
        /*0234*/ 	.word	0x000000ff
        /*0238*/ 	.word	0x000000a0
        /*023c*/ 	.short	0x0100
        /*023e*/ 	.byte	0x07
	.zero		1


	//   ....[21]....
        /*0240*/ 	.word	0x00000b50
        /*0244*/ 	.word	0x000000ff
        /*0248*/ 	.word	0x000000c0
        /*024c*/ 	.short	0x0100
        /*024e*/ 	.byte	0x07
	.zero		1


	//   ....[22]....
        /*0250*/ 	.word	0x00000b60
        /*0254*/ 	.word	0x000000ff
        /*0258*/ 	.word	0x000000a8
        /*025c*/ 	.short	0x0100
        /*025e*/ 	.byte	0x07
	.zero		1


	//   ....[23]....
        /*0260*/ 	.word	0x00000b70
        /*0264*/ 	.word	0x000000ff
        /*0268*/ 	.word	0x000000c8
        /*026c*/ 	.short	0x0100
        /*026e*/ 	.byte	0x07
	.zero		1


	//   ....[24]....
        /*0270*/ 	.word	0x00000b80
        /*0274*/ 	.word	0x000000ff
        /*0278*/ 	.word	0x000000b0
        /*027c*/ 	.short	0x0100
        /*027e*/ 	.byte	0x07
	.zero		1


	//   ....[25]....
        /*0280*/ 	.word	0x00000b90
        /*0284*/ 	.word	0x000000ff
        /*0288*/ 	.word	0x000000d0
        /*028c*/ 	.short	0x0100
        /*028e*/ 	.byte	0x07
	.zero		1


	//   ....[26]....
        /*0290*/ 	.word	0x00000ba0
        /*0294*/ 	.word	0x000000ff
        /*0298*/ 	.word	0x000000b8
        /*029c*/ 	.short	0x0100
        /*029e*/ 	.byte	0x07
	.zero		1


	//   ....[27]....
        /*02a0*/ 	.word	0x00000bb0
        /*02a4*/ 	.word	0x000000ff
        /*02a8*/ 	.word	0x000000d8
        /*02ac*/ 	.short	0x0100
        /*02ae*/ 	.byte	0x07
	.zero		1


	//   ....[28]....
        /*02b0*/ 	.word	0x00000ca0
        /*02b4*/ 	.word	0x000000ff
        /*02b8*/ 	.word	0x000000e0
        /*02bc*/ 	.short	0x0100
        /*02be*/ 	.byte	0x05
	.zero		1


	//   ....[29]....
        /*02c0*/ 	.word	0x00000cb0
        /*02c4*/ 	.word	0x000000ff
        /*02c8*/ 	.word	0x000000f0
        /*02cc*/ 	.short	0x0100
        /*02ce*/ 	.byte	0x05
	.zero		1


	//   ....[30]....
        /*02d0*/ 	.word	0x00000cc0
        /*02d4*/ 	.word	0x000000ff
        /*02d8*/ 	.word	0x000000e8
        /*02dc*/ 	.short	0x0100
        /*02de*/ 	.byte	0x05
	.zero		1


	//   ....[31]....
        /*02e0*/ 	.word	0x00000cd0
        /*02e4*/ 	.word	0x000000ff
        /*02e8*/ 	.word	0x000000f8
        /*02ec*/ 	.short	0x0100
        /*02ee*/ 	.byte	0x05
	.zero		1


	//   ....[32]....
        /*02f0*/ 	.word	0x000015a0
        /*02f4*/ 	.word	0x00000002
        /*02f8*/ 	.word	0x000000f0
        /*02fc*/ 	.short	0x010a
        /*02fe*/ 	.byte	0xff
	.zero		1


	//   ....[33]....
        /*0300*/ 	.word	0x000015d0
        /*0304*/ 	.word	0x00000002
        /*0308*/ 	.word	0x000000e0
        /*030c*/ 	.short	0x0101
        /*030e*/ 	.byte	0xff
	.zero		1


	//   ....[34]....
        /*0310*/ 	.word	0x000016a0
        /*0314*/ 	.word	0x000000ff
        /*0318*/ 	.word	0x00000020
        /*031c*/ 	.short	0x010a
        /*031e*/ 	.byte	0x08
	.zero		1


	//   ....[35]....
        /*0320*/ 	.word	0x00001740
        /*0324*/ 	.word	0x000000ff
        /*0328*/ 	.word	0x00000020
        /*032c*/ 	.short	0x010a
        /*032e*/ 	.byte	0x21
	.zero		1


	//   ....[36]....
        /*0330*/ 	.word	0x00001890
        /*0334*/ 	.word	0x000000ff
        /*0338*/ 	.word	0x00000020
        /*033c*/ 	.short	0x010a
        /*033e*/ 	.byte	0x08
	.zero		1


	//   ....[37]....
        /*0340*/ 	.word	0x000019a0
        /*0344*/ 	.word	0x000000ff
        /*0348*/ 	.word	0x00000078
        /*034c*/ 	.short	0x0101
        /*034e*/ 	.byte	0x04
	.zero		1


	//   ....[38]....
        /*0350*/ 	.word	0x000019c0
        /*0354*/ 	.word	0x000000ff
        /*0358*/ 	.word	0x00000020
        /*035c*/ 	.short	0x010a
        /*035e*/ 	.byte	0x08
	.zero		1


	//   ....[39]....
        /*0360*/ 	.word	0x00001a40
        /*0364*/ 	.word	0x000000ff
        /*0368*/ 	.word	0x00000020
        /*036c*/ 	.short	0x010a
        /*036e*/ 	.byte	0x11
	.zero		1


	//   ....[40]....
        /*0370*/ 	.word	0x00001b90
        /*0374*/ 	.word	0x000000ff
        /*0378*/ 	.word	0x00000020
        /*037c*/ 	.short	0x010a
        /*037e*/ 	.byte	0x08
	.zero		1


	//   ....[41]....
        /*0380*/ 	.word	0x00001cd0
        /*0384*/ 	.word	0x00000002
        /*0388*/ 	.word	0x00000080
        /*038c*/ 	.short	0x010a
        /*038e*/ 	.byte	0xff
	.zero		1


	//   ....[42]....
        /*0390*/ 	.word	0x00001d90
        /*0394*/ 	.word	0x00000002
        /*0398*/ 	.word	0x00000000
        /*039c*/ 	.short	0x0101
        /*039e*/ 	.byte	0xff
	.zero		1


	//   ....[43]....
        /*03a0*/ 	.word	0x000022f0
        /*03a4*/ 	.word	0x000000ff
        /*03a8*/ 	.word	0x00000000
        /*03ac*/ 	.short	0x010a
        /*03ae*/ 	.byte	0x05
	.zero		1


	//   ....[44]....
        /*03b0*/ 	.word	0x00002380
        /*03b4*/ 	.word	0x000000ff
        /*03b8*/ 	.word	0x00000000
        /*03bc*/ 	.short	0x010a
        /*03be*/ 	.byte	0x05
	.zero		1


	//   ....[45]....
        /*03c0*/ 	.word	0x00002410
        /*03c4*/ 	.word	0x000000ff
        /*03c8*/ 	.word	0x00000000
        /*03cc*/ 	.short	0x010a
        /*03ce*/ 	.byte	0x05
	.zero		1


	//   ....[46]....
        /*03d0*/ 	.word	0x000024b0
        /*03d4*/ 	.word	0x00000000
        /*03d8*/ 	.word	0x00000000
        /*03dc*/ 	.short	0x010a
        /*03de*/ 	.byte	0xff
	.zero		1


	//   ....[47]....
        /*03e0*/ 	.word	0x000025d0
        /*03e4*/ 	.word	0x00000000
        /*03e8*/ 	.word	0x000000e0
        /*03ec*/ 	.short	0x010a
        /*03ee*/ 	.byte	0xff
	.zero		1


	//   ....[48]....
        /*03f0*/ 	.word	0x00002640
        /*03f4*/ 	.word	0x00000000
        /*03f8*/ 	.word	0x00000000
        /*03fc*/ 	.short	0x0101
        /*03fe*/ 	.byte	0xff
	.zero		1


	//   ....[49]....
        /*0400*/ 	.word	0x00002660
        /*0404*/ 	.word	0x000000ff
        /*0408*/ 	.word	0x00000090
        /*040c*/ 	.short	0x010a
        /*040e*/ 	.byte	0x05
	.zero		1


	//   ....[50]....
        /*0410*/ 	.word	0x00002780
        /*0414*/ 	.word	0x00000000
        /*0418*/ 	.word	0x00000080
        /*041c*/ 	.short	0x010a
        /*041e*/ 	.byte	0xff
	.zero		1


	//   ....[51]....
        /*0420*/ 	.word	0x00002880
        /*0424*/ 	.word	0x00000000
        /*0428*/ 	.word	0x00000000
        /*042c*/ 	.short	0x0101
        /*042e*/ 	.byte	0xff
	.zero		1


	//   ....[52]....
        /*0430*/ 	.word	0x00002910
        /*0434*/ 	.word	0x000000ff
        /*0438*/ 	.word	0x00000090
        /*043c*/ 	.short	0x0106
        /*043e*/ 	.byte	0x05
	.zero		1


	//   ....[53]....
        /*0440*/ 	.word	0x00002930
        /*0444*/ 	.word	0x000000ff
        /*0448*/ 	.word	0x00000090
        /*044c*/ 	.short	0x010a
        /*044e*/ 	.byte	0x05
	.zero		1


	//   ....[54]....
        /*0450*/ 	.word	0x000029c0
        /*0454*/ 	.word	0x000000ff
        /*0458*/ 	.word	0x00000090
        /*045c*/ 	.short	0x0106
        /*045e*/ 	.byte	0x04
	.zero		1


	//   ....[55]....
        /*0460*/ 	.word	0x00002a00
        /*0464*/ 	.word	0x00000000
        /*0468*/ 	.word	0x00000090
        /*046c*/ 	.short	0x010a
        /*046e*/ 	.byte	0xff
	.zero		1


	//   ....[56]....
        /*0470*/ 	.word	0x00002f40
        /*0474*/ 	.word	0x00000000
        /*0478*/ 	.word	0x00000080
        /*047c*/ 	.short	0x010a
        /*047e*/ 	.byte	0xff
	.zero		1


	//   ....[57]....
        /*0480*/ 	.word	0x00003050
        /*0484*/ 	.word	0x00000003
        /*0488*/ 	.word	0x00000000
        /*048c*/ 	.short	0x0101
        /*048e*/ 	.byte	0xff
	.zero		1


	//   ....[58]....
        /*0490*/ 	.word	0x00003060
        /*0494*/ 	.word	0x000000ff
        /*0498*/ 	.word	0x00000000
        /*049c*/ 	.short	0x010a
        /*049e*/ 	.byte	0x06
	.zero		1


	//   ....[59]....
        /*04a0*/ 	.word	0x00003080
        /*04a4*/ 	.word	0x000000ff
        /*04a8*/ 	.word	0x000000c0
        /*04ac*/ 	.short	0x010a
        /*04ae*/ 	.byte	0x07
	.zero		1


	//   ....[60]....
        /*04b0*/ 	.word	0x00003150
        /*04b4*/ 	.word	0x000000ff
        /*04b8*/ 	.word	0x00000000
        /*04bc*/ 	.short	0x010a
        /*04be*/ 	.byte	0x06
	.zero		1


	//   ....[61]....
        /*04c0*/ 	.word	0x00003280
        /*04c4*/ 	.word	0x000000ff
        /*04c8*/ 	.word	0x00000000
        /*04cc*/ 	.short	0x010a
        /*04ce*/ 	.byte	0x1a
	.zero		1


	//   ....[62]....
        /*04d0*/ 	.word	0x00003520
        /*04d4*/ 	.word	0x000000ff
        /*04d8*/ 	.word	0x00000000
        /*04dc*/ 	.short	0x010a
        /*04de*/ 	.byte	0x06
	.zero		1


	//   ....[63]....
        /*04e0*/ 	.word	0x000035b0
        /*04e4*/ 	.word	0x000000ff
        /*04e8*/ 	.word	0x00000000
        /*04ec*/ 	.short	0x010a
        /*04ee*/ 	.byte	0x06
	.zero		1


	//   ....[64]....
        /*04f0*/ 	.word	0x00003640
        /*04f4*/ 	.word	0x000000ff
        /*04f8*/ 	.word	0x00000000
        /*04fc*/ 	.short	0x010a
        /*04fe*/ 	.byte	0x06
	.zero		1


	//   ....[65]....
        /*0500*/ 	.word	0x000036d0
        /*0504*/ 	.word	0x000000ff
        /*0508*/ 	.word	0x00000000
        /*050c*/ 	.short	0x010a
        /*050e*/ 	.byte	0x07
	.zero		1


	//   ....[66]....
        /*0510*/ 	.word	0x00003b10
        /*0514*/ 	.word	0x00000000
        /*0518*/ 	.word	0x00000080
        /*051c*/ 	.short	0x010a
        /*051e*/ 	.byte	0xff
	.zero		1


	//   ....[67]....
        /*0520*/ 	.word	0x00003bd0
        /*0524*/ 	.word	0x00000000
        /*0528*/ 	.word	0x00000000
        /*052c*/ 	.short	0x0101
        /*052e*/ 	.byte	0xff
	.zero		1


	//   ....[68]....
        /*0530*/ 	.word	0x00003ef0
        /*0534*/ 	.word	0x000000ff
        /*0538*/ 	.word	0x00000078
        /*053c*/ 	.short	0x010a
        /*053e*/ 	.byte	0x07
	.zero		1


	//   ....[69]....
        /*0540*/ 	.word	0x00004110
        /*0544*/ 	.word	0x000000ff
        /*0548*/ 	.word	0x00000058
        /*054c*/ 	.short	0x010a
        /*054e*/ 	.byte	0x0f
	.zero		1


	//   ....[70]....
        /*0550*/ 	.word	0x00004310
        /*0554*/ 	.word	0x000000ff
        /*0558*/ 	.word	0x00000040
        /*055c*/ 	.short	0x010b
        /*055e*/ 	.byte	0x0f
	.zero		1


	//   ....[71]....
        /*0560*/ 	.word	0x00004360
        /*0564*/ 	.word	0x000000ff
        /*0568*/ 	.word	0x00000000
        /*056c*/ 	.short	0x0101
        /*056e*/ 	.byte	0x10
	.zero		1


	//   ....[72]....
        /*0570*/ 	.word	0x000043a0
        /*0574*/ 	.word	0x000000ff
        /*0578*/ 	.word	0x00000058
        /*057c*/ 	.short	0x010a
        /*057e*/ 	.byte	0x0d
	.zero		1


	//   ....[73]....
        /*0580*/ 	.word	0x000045e0
        /*0584*/ 	.word	0x000000ff
        /*0588*/ 	.word	0x00000040
        /*058c*/ 	.short	0x010b
        /*058e*/ 	.byte	0x0d
	.zero		1


	//   ....[74]....
        /*0590*/ 	.word	0x00004650
        /*0594*/ 	.word	0x000000ff
        /*0598*/ 	.word	0x00000000
        /*059c*/ 	.short	0x0101
        /*059e*/ 	.byte	0x0f
	.zero		1


	//   ....[75]....
        /*05a0*/ 	.word	0x000046a0
        /*05a4*/ 	.word	0x000000ff
        /*05a8*/ 	.word	0x00000000
        /*05ac*/ 	.short	0x010a
        /*05ae*/ 	.byte	0x04
	.zero		1


	//   ....[76]....
        /*05b0*/ 	.word	0x00004730
        /*05b4*/ 	.word	0x000000ff
        /*05b8*/ 	.word	0x00000000
        /*05bc*/ 	.short	0x010a
        /*05be*/ 	.byte	0x04
	.zero		1


	//   ....[77]....
        /*05c0*/ 	.word	0x000047d0
        /*05c4*/ 	.word	0x00000000
        /*05c8*/ 	.word	0x00000000
        /*05cc*/ 	.short	0x010a
        /*05ce*/ 	.byte	0xff
	.zero		1


	//   ....[78]....
        /*05d0*/ 	.word	0x00004b10
        /*05d4*/ 	.word	0x00000000
        /*05d8*/ 	.word	0x00000080
        /*05dc*/ 	.short	0x010a
        /*05de*/ 	.byte	0xff
	.zero		1


	//   ....[79]....
        /*05e0*/ 	.word	0x00004c20
        /*05e4*/ 	.word	0x00000000
        /*05e8*/ 	.word	0x00000000
        /*05ec*/ 	.short	0x0101
        /*05ee*/ 	.byte	0xff
	.zero		1


	//   ....[80]....
        /*05f0*/ 	.word	0x000056c0
        /*05f4*/ 	.word	0x00000000
        /*05f8*/ 	.word	0x00000040
        /*05fc*/ 	.short	0x010a
        /*05fe*/ 	.byte	0xff
	.zero		1


	//   ....[81]....
        /*0600*/ 	.word	0x00005730
        /*0604*/ 	.word	0x00000049
        /*0608*/ 	.word	0x000000a0
        /*060c*/ 	.short	0x010a
        /*060e*/ 	.byte	0xff
	.zero		1


	//   ....[82]....
        /*0610*/ 	.word	0x00005820
        /*0614*/ 	.word	0x00000000
        /*0618*/ 	.word	0x00000040
        /*061c*/ 	.short	0x010a
        /*061e*/ 	.byte	0xff
	.zero		1


	//   ....[83]....
        /*0620*/ 	.word	0x00005950
        /*0624*/ 	.word	0x00000049
        /*0628*/ 	.word	0x000000a0
        /*062c*/ 	.short	0x010a
        /*062e*/ 	.byte	0xff
	.zero		1


	//   ....[84]....
        /*0630*/ 	.word	0x00006460
        /*0634*/ 	.word	0x00000000
        /*0638*/ 	.word	0x00000000
        /*063c*/ 	.short	0x0101
        /*063e*/ 	.byte	0xff
	.zero		1


	//   ....[85]....
        /*0640*/ 	.word	0x00006470
        /*0644*/ 	.word	0x00000002
        /*0648*/ 	.word	0x00000040
        /*064c*/ 	.short	0x010a
        /*064e*/ 	.byte	0xff
	.zero		1


	//   ....[86]....
        /*0650*/ 	.word	0x00006540
        /*0654*/ 	.word	0x00000002
        /*0658*/ 	.word	0x00000040
        /*065c*/ 	.short	0x010a
        /*065e*/ 	.byte	0xff
	.zero		1


	//   ....[87]....
        /*0660*/ 	.word	0x00006890
        /*0664*/ 	.word	0x000000ff
        /*0668*/ 	.word	0x00000000
        /*066c*/ 	.short	0x0101
        /*066e*/ 	.byte	0x05
	.zero		1


	//   ....[88]....
        /*0670*/ 	.word	0x000071e0
        /*0674*/ 	.word	0x00000000
        /*0678*/ 	.word	0x00000000
        /*067c*/ 	.short	0x0101
        /*067e*/ 	.byte	0xff
	.zero		1


	//   ....[89]....
        /*0680*/ 	.word	0x00007450
        /*0684*/ 	.word	0x000000ff
        /*0688*/ 	.word	0x00000000
        /*068c*/ 	.short	0x0101
        /*068e*/ 	.byte	0x04
	.zero		1


	//   ....[90]....
        /*0690*/ 	.word	0x00007470
        /*0694*/ 	.word	0x00000002
        /*0698*/ 	.word	0x000000f0
        /*069c*/ 	.short	0x010a
        /*069e*/ 	.byte	0xff
	.zero		1


	//   ....[91]....
        /*06a0*/ 	.word	0x000074d0
        /*06a4*/ 	.word	0x00000002
        /*06a8*/ 	.word	0x00000020
        /*06ac*/ 	.short	0x010a
        /*06ae*/ 	.byte	0xff
	.zero		1


	//   ....[92]....
        /*06b0*/ 	.word	0x00007530
        /*06b4*/ 	.word	0x00000002
        /*06b8*/ 	.word	0x00000020
        /*06bc*/ 	.short	0x010a
        /*06be*/ 	.byte	0xff
	.zero		1


	//   ....[93]....
        /*06c0*/ 	.word	0x00007580
        /*06c4*/ 	.word	0x00000002
        /*06c8*/ 	.word	0x00000080
        /*06cc*/ 	.short	0x010a
        /*06ce*/ 	.byte	0xff
	.zero		1


	//   ....[94]....
        /*06d0*/ 	.word	0x000075e0
        /*06d4*/ 	.word	0x00000000
        /*06d8*/ 	.word	0x00000000
        /*06dc*/ 	.short	0x010a
        /*06de*/ 	.byte	0xff
	.zero		1


	//   ....[95]....
        /*06e0*/ 	.word	0x00007640
        /*06e4*/ 	.word	0x00000000
        /*06e8*/ 	.word	0x00000000
        /*06ec*/ 	.short	0x010a
        /*06ee*/ 	.byte	0xff
	.zero		1


	//   ....[96]....
        /*06f0*/ 	.word	0x000076a0
        /*06f4*/ 	.word	0x00000000
        /*06f8*/ 	.word	0x00000000
        /*06fc*/ 	.short	0x010a
        /*06fe*/ 	.byte	0xff
	.zero		1


	//   ....[97]....
        /*0700*/ 	.word	0x000076f0
        /*0704*/ 	.word	0x00000000
        /*0708*/ 	.word	0x000000e0
        /*070c*/ 	.short	0x010a
        /*070e*/ 	.byte	0xff
	.zero		1


	//   ....[98]....
        /*0710*/ 	.word	0x00007750
        /*0714*/ 	.word	0x00000000
        /*0718*/ 	.word	0x00000090
        /*071c*/ 	.short	0x010a
        /*071e*/ 	.byte	0xff
	.zero		1


	//   ....[99]....
        /*0720*/ 	.word	0x000077a0
        /*0724*/ 	.word	0x00000000
        /*0728*/ 	.word	0x00000080
        /*072c*/ 	.short	0x010a
        /*072e*/ 	.byte	0xff
	.zero		1


	//   ....[100]....
        /*0730*/ 	.word	0x00007800
        /*0734*/ 	.word	0x00000000
        /*0738*/ 	.word	0x00000090
        /*073c*/ 	.short	0x010a
        /*073e*/ 	.byte	0xff
	.zero		1


	//   ....[101]....
        /*0740*/ 	.word	0x00007850
        /*0744*/ 	.word	0x00000000
        /*0748*/ 	.word	0x00000080
        /*074c*/ 	.short	0x010a
        /*074e*/ 	.byte	0xff
	.zero		1


	//   ....[102]....
        /*0750*/ 	.word	0x000078b0
        /*0754*/ 	.word	0x00000002
        /*0758*/ 	.word	0x000000c0
        /*075c*/ 	.short	0x010a
        /*075e*/ 	.byte	0xff
	.zero		1


	//   ....[103]....
        /*0760*/ 	.word	0x00007910
        /*0764*/ 	.word	0x00000000
        /*0768*/ 	.word	0x00000000
        /*076c*/ 	.short	0x010a
        /*076e*/ 	.byte	0xff
	.zero		1


	//   ....[104]....
        /*0770*/ 	.word	0x00007970
        /*0774*/ 	.word	0x00000000
        /*0778*/ 	.word	0x00000000
        /*077c*/ 	.short	0x010a
        /*077e*/ 	.byte	0xff
	.zero		1


	//   ....[105]....
        /*0780*/ 	.word	0x000079d0
        /*0784*/ 	.word	0x00000000
        /*0788*/ 	.word	0x00000000
        /*078c*/ 	.short	0x010a
        /*078e*/ 	.byte	0xff
	.zero		1


	//   ....[106]....
        /*0790*/ 	.word	0x00007a30
        /*0794*/ 	.word	0x00000000
        /*0798*/ 	.word	0x00000000
        /*079c*/ 	.short	0x010a
        /*079e*/ 	.byte	0xff
	.zero		1


	//   ....[107]....
        /*07a0*/ 	.word	0x00007a90
        /*07a4*/ 	.word	0x00000000
        /*07a8*/ 	.word	0x00000000
        /*07ac*/ 	.short	0x010a
        /*07ae*/ 	.byte	0xff
	.zero		1


	//   ....[108]....
        /*07b0*/ 	.word	0x00007ae0
        /*07b4*/ 	.word	0x00000000
        /*07b8*/ 	.word	0x00000080
        /*07bc*/ 	.short	0x010a
        /*07be*/ 	.byte	0xff
	.zero		1


	//   ....[109]....
        /*07c0*/ 	.word	0x00007b40
        /*07c4*/ 	.word	0x00000000
        /*07c8*/ 	.word	0x00000078
        /*07cc*/ 	.short	0x010a
        /*07ce*/ 	.byte	0xff
	.zero		1


	//   ....[110]....
        /*07d0*/ 	.word	0x00007ba0
        /*07d4*/ 	.word	0x00000000
        /*07d8*/ 	.word	0x00000058
        /*07dc*/ 	.short	0x010a
        /*07de*/ 	.byte	0xff
	.zero		1


	//   ....[111]....
        /*07e0*/ 	.word	0x00007c00
        /*07e4*/ 	.word	0x00000000
        /*07e8*/ 	.word	0x00000058
        /*07ec*/ 	.short	0x010a
        /*07ee*/ 	.byte	0xff
	.zero		1


	//   ....[112]....
        /*07f0*/ 	.word	0x00007c60
        /*07f4*/ 	.word	0x00000000
        /*07f8*/ 	.word	0x00000000
        /*07fc*/ 	.short	0x010a
        /*07fe*/ 	.byte	0xff
	.zero		1


	//   ....[113]....
        /*0800*/ 	.word	0x00007cc0
        /*0804*/ 	.word	0x00000000
        /*0808*/ 	.word	0x00000000
        /*080c*/ 	.short	0x010a
        /*080e*/ 	.byte	0xff
	.zero		1


	//   ....[114]....
        /*0810*/ 	.word	0x00007d10
        /*0814*/ 	.word	0x00000000
        /*0818*/ 	.word	0x00000080
        /*081c*/ 	.short	0x010a
        /*081e*/ 	.byte	0xff
	.zero		1


	//   ....[115]....
        /*0820*/ 	.word	0x00007d60
        /*0824*/ 	.word	0x00000000
        /*0828*/ 	.word	0x00000040
        /*082c*/ 	.short	0x010a
        /*082e*/ 	.byte	0xff
	.zero		1


	//   ....[116]....
        /*0830*/ 	.word	0x00007db0
        /*0834*/ 	.word	0x00000049
        /*0838*/ 	.word	0x000000a0
        /*083c*/ 	.short	0x010a
        /*083e*/ 	.byte	0xff
	.zero		1


	//   ....[117]....
        /*0840*/ 	.word	0x00007e00
        /*0844*/ 	.word	0x00000002
        /*0848*/ 	.word	0x00000040
        /*084c*/ 	.short	0x010a
        /*084e*/ 	.byte	0xff
	.zero		1


	//----- nvinfo : EIATTR_NUM_MBARRIERS
	.align		4
.L_47:
        /*0850*/ 	.byte	0x03, 0x38
        /*0852*/ 	.short	0x0020


	//----- nvinfo : EIATTR_EXIT_INSTR_OFFSETS
	.align		4
        /*0854*/ 	.byte	0x04, 0x1c
        /*0856*/ 	.short	(.L_49 - .L_48)


	//   ....[0]....
.L_48:
        /*0858*/ 	.word	0x000024e0


	//   ....[1]....
        /*085c*/ 	.word	0x000029d0


	//   ....[2]....
        /*0860*/ 	.word	0x00002a30


	//   ....[3]....
        /*0864*/ 	.word	0x00003930


	//   ....[4]....
        /*0868*/ 	.word	0x00004800


	//   ....[5]....
        /*086c*/ 	.word	0x00004840


	//   ....[6]....
        /*0870*/ 	.word	0x00007340


	//   ....[7]....
        /*0874*/ 	.word	0x000073c0


	//   ....[8]....
        /*0878*/ 	.word	0x000073f0


	//   ....[9]....
        /*087c*/ 	.word	0x00007460


	//----- nvinfo : EIATTR_MAX_THREADS
	.align		4
.L_49:
        /*0880*/ 	.byte	0x04, 0x05
        /*0882*/ 	.short	(.L_51 - .L_50)
.L_50:
        /*0884*/ 	.word	0x00000100
        /*0888*/ 	.word	0x00000001
        /*088c*/ 	.word	0x00000001


	//----- nvinfo : EIATTR_CRS_STACK_SIZE
	.align		4
.L_51:
        /*0890*/ 	.byte	0x04, 0x1e
        /*0892*/ 	.short	(.L_53 - .L_52)
.L_52:
        /*0894*/ 	.word	0x00000000


	//----- nvinfo : EIATTR_CBANK_PARAM_SIZE
	.align		4
.L_53:
        /*0898*/ 	.byte	0x03, 0x19
        /*089a*/ 	.short	0x0800


	//----- nvinfo : EIATTR_PARAM_CBANK
	.align		4
        /*089c*/ 	.byte	0x04, 0x0a
        /*089e*/ 	.short	(.L_55 - .L_54)
	.align		4
.L_54:
        /*08a0*/ 	.word	index@(.nv.constant0._ZN7cutlass13device_kernelINS_4gemm6kernel13GemmUniversalIN4cute5tupleIJiiiiEEENS1_10collective13CollectiveMmaINS1_35MainloopSm100TmaUmmaWarpSpecializedILi4ELi2ELi4ENS5_IJNS4_1CILi1EEESB_SB_EEEEENS5_IJNSA_ILi128EEENSA_ILi64EEESF_EEENS_6half_tENS5_IJlSB_lEEESH_SI_NS4_8TiledMMAINS4_8MMA_AtomIJNS4_20SM100_MMA_F16BF16_SSISH_SH_fLi128ELi64ELNS4_4UMMA5MajorE0ELSN_0ELNSM_7ScaleInE0ELSO_0EEEEEENS4_6LayoutISC_NS5_IJNSA_ILi0EEESS_SS_EEEEENS5_IJNS4_10UnderscoreESV_SV_EEEEENS4_13SM90_TMA_LOADENS4_14ComposedLayoutINS4_7SwizzleILi3ELi4ELi3EEENS4_18smem_ptr_flag_bitsILi16EEENSR_INS5_IJNSA_ILi8EEESF_EEENS5_IJSF_SB_EEEEEEEvNS4_8identityESY_S18_vS19_EENS_8epilogue10collective18CollectiveEpilogueINS1B_23Sm100TmaWarpSpecializedILi3ELi2ELi32ELb1ELb0EEEJSG_NS5_IJNSR_ISE_SB_EENSR_INSA_ILi32EEESB_EEEEESH_SI_SH_SI_NS1B_6fusion15FusionCallbacksIS1F_NS1K_17LinearCombinationISH_fSH_fLNS_15FloatRoundStyleE2EEESG_S1J_JEEENS4_5SM1004TMEM4LOAD26SM100_TMEM_LOAD_32dp32b32xESY_NSZ_INS10_ILi2ELi4ELi3EEES13_NSR_INS5_IJS14_S1H_EEENS5_IJS1H_SB_EEEEEEENS4_39AutoVectorizingCopyWithAssumedAlignmentILi128EEENS4_14SM90_TMA_STOREES1Y_S20_S20_EEEvvEEEEvNT_6ParamsE)
        /*08a4*/ 	.short	0x0380
        /*08a6*/ 	.short	0x0800


	//----- nvinfo : EIATTR_SW_WAR
	.align		4
.L_55:
        /*08a8*/ 	.byte	0x04, 0x36
        /*08aa*/ 	.short	(.L_57 - .L_56)
.L_56:
        /*08ac*/ 	.word	0x00000008
.L_57:


//--------------------- .nv.callgraph             --------------------------
	.section	.nv.callgraph,"",@"SHT_CUDA_CALLGRAPH"
	.align	4
	.sectionentsize	8
	.align		4
        /*0000*/ 	.word	0x00000000
	.align		4
        /*0004*/ 	.word	0xffffffff
	.align		4
        /*0008*/ 	.word	index@(_ZN7cutlass13device_kernelINS_4gemm6kernel13GemmUniversalIN4cute5tupleIJiiiiEEENS1_10collective13CollectiveMmaINS1_35MainloopSm100TmaUmmaWarpSpecializedILi4ELi2ELi4ENS5_IJNS4_1CILi1EEESB_SB_EEEEENS5_IJNSA_ILi128EEENSA_ILi64EEESF_EEENS_6half_tENS5_IJlSB_lEEESH_SI_NS4_8TiledMMAINS4_8MMA_AtomIJNS4_20SM100_MMA_F16BF16_SSISH_SH_fLi128ELi64ELNS4_4UMMA5MajorE0ELSN_0ELNSM_7ScaleInE0ELSO_0EEEEEENS4_6LayoutISC_NS5_IJNSA_ILi0EEESS_SS_EEEEENS5_IJNS4_10UnderscoreESV_SV_EEEEENS4_13SM90_TMA_LOADENS4_14ComposedLayoutINS4_7SwizzleILi3ELi4ELi3EEENS4_18smem_ptr_flag_bitsILi16EEENSR_INS5_IJNSA_ILi8EEESF_EEENS5_IJSF_SB_EEEEEEEvNS4_8identityESY_S18_vS19_EENS_8epilogue10collective18CollectiveEpilogueINS1B_23Sm100TmaWarpSpecializedILi3ELi2ELi32ELb1ELb0EEEJSG_NS5_IJNSR_ISE_SB_EENSR_INSA_ILi32EEESB_EEEEESH_SI_SH_SI_NS1B_6fusion15FusionCallbacksIS1F_NS1K_17LinearCombinationISH_fSH_fLNS_15FloatRoundStyleE2EEESG_S1J_JEEENS4_5SM1004TMEM4LOAD26SM100_TMEM_LOAD_32dp32b32xESY_NSZ_INS10_ILi2ELi4ELi3EEES13_NSR_INS5_IJS14_S1H_EEENS5_IJS1H_SB_EEEEEEENS4_39AutoVectorizingCopyWithAssumedAlignmentILi128EEENS4_14SM90_TMA_STOREES1Y_S20_S20_EEEvvEEEEvNT_6ParamsE)
	.align		4
        /*000c*/ 	.word	index@(__assertfail)
	.align		4
        /*0010*/ 	.word	0x00000000
	.align		4
        /*0014*/ 	.word	0xfffffffe
	.align		4
        /*0018*/ 	.word	0x00000000
	.align		4
        /*001c*/ 	.word	0xfffffffd
	.align		4
        /*0020*/ 	.word	0x00000000
	.align		4
        /*0024*/ 	.word	0xfffffffc


//--------------------- .nv.constant4             --------------------------
	.section	.nv.constant4,"a",@progbits
	.align	8
	.align		8
.nv.constant4:
        /*0000*/ 	.dword	__assertfail
	.align		8
        /*0008*/ 	.dword	__unnamed_1
	.align		8
        /*0010*/ 	.dword	__unnamed_2
	.align		8
        /*0018*/ 	.dword	_ZN40_INTERNAL_8f34ea2d_4_k_cu_3f28a56f_249494cuda3std3__45__cpo5beginE
	.align		8
        /*0020*/ 	.dword	_ZN40_INTERNAL_8f34ea2d_4_k_cu_3f28a56f_249494cuda3std3__45__cpo3endE
	.align		8
        /*0028*/ 	.dword	_ZN40_INTERNAL_8f34ea2d_4_k_cu_3f28a56f_249494cuda3std3__45__cpo6cbeginE
	.align		8
        /*0030*/ 	.dword	_ZN40_INTERNAL_8f34ea2d_4_k_cu_3f28a56f_249494cuda3std3__45__cpo4cendE
	.align		8
        /*0038*/ 	.dword	_ZN40_INTERNAL_8f34ea2d_4_k_cu_3f28a56f_249494cuda3std3__442_GLOBAL__N__8f34ea2d_4_k_cu_3f28a56f_249496ignoreE
	.align		8
        /*0040*/ 	.dword	_ZN40_INTERNAL_8f34ea2d_4_k_cu_3f28a56f_249494cuda3std3__419piecewise_constructE
	.align		8
        /*0048*/ 	.dword	_ZN40_INTERNAL_8f34ea2d_4_k_cu_3f28a56f_249494cuda3std3__48in_placeE
	.align		8
        /*0050*/ 	.dword	_ZN40_INTERNAL_8f34ea2d_4_k_cu_3f28a56f_249494cuda3std6ranges3__45__cpo4swapE
	.align		8
        /*0058*/ 	.dword	_ZN40_INTERNAL_8f34ea2d_4_k_cu_3f28a56f_249494cuda3std6ranges3__45__cpo9iter_moveE
	.align		8
        /*0060*/ 	.dword	_ZN40_INTERNAL_8f34ea2d_4_k_cu_3f28a56f_249494cute7productE
	.align		8
        /*0068*/ 	.dword	_ZN40_INTERNAL_8f34ea2d_4_k_cu_3f28a56f_249494cute1_E
	.align		8
        /*0070*/ 	.dword	$str$25
	.align		8
        /*0078*/ 	.dword	$str$26
	.align		8
        /*0080*/ 	.dword	$str$27
	.align		8
        /*0088*/ 	.dword	$str$28


//--------------------- .text._ZN7cutlass13device_kernelINS_4gemm6kernel13GemmUniversalIN4cute5tupleIJiiiiEEENS1_10collective13CollectiveMmaINS1_35MainloopSm100TmaUmmaWarpSpecializedILi4ELi2ELi4ENS5_IJNS4_1CILi1EEESB_SB_EEEEENS5_IJNSA_ILi128EEENSA_ILi64EEESF_EEENS_6half_tENS5_IJlSB_lEEESH_SI_NS4_8TiledMMAINS4_8MMA_AtomIJNS4_20SM100_MMA_F16BF16_SSISH_SH_fLi128ELi64ELNS4_4UMMA5MajorE0ELSN_0ELNSM_7ScaleInE0ELSO_0EEEEEENS4_6LayoutISC_NS5_IJNSA_ILi0EEESS_SS_EEEEENS5_IJNS4_10UnderscoreESV_SV_EEEEENS4_13SM90_TMA_LOADENS4_14ComposedLayoutINS4_7SwizzleILi3ELi4ELi3EEENS4_18smem_ptr_flag_bitsILi16EEENSR_INS5_IJNSA_ILi8EEESF_EEENS5_IJSF_SB_EEEEEEEvNS4_8identityESY_S18_vS19_EENS_8epilogue10collective18CollectiveEpilogueINS1B_23Sm100TmaWarpSpecializedILi3ELi2ELi32ELb1ELb0EEEJSG_NS5_IJNSR_ISE_SB_EENSR_INSA_ILi32EEESB_EEEEESH_SI_SH_SI_NS1B_6fusion15FusionCallbacksIS1F_NS1K_17LinearCombinationISH_fSH_fLNS_15FloatRoundStyleE2EEESG_S1J_JEEENS4_5SM1004TMEM4LOAD26SM100_TMEM_LOAD_32dp32b32xESY_NSZ_INS10_ILi2ELi4ELi3EEES13_NSR_INS5_IJS14_S1H_EEENS5_IJS1H_SB_EEEEEEENS4_39AutoVectorizingCopyWithAssumedAlignmentILi128EEENS4_14SM90_TMA_STOREES1Y_S20_S20_EEEvvEEEEvNT_6ParamsE --------------------------
	.section	.text._ZN7cutlass13device_kernelINS_4gemm6kernel13GemmUniversalIN4cute5tupleIJiiiiEEENS1_10collective13CollectiveMmaINS1_35MainloopSm100TmaUmmaWarpSpecializedILi4ELi2ELi4ENS5_IJNS4_1CILi1EEESB_SB_EEEEENS5_IJNSA_ILi128EEENSA_ILi64EEESF_EEENS_6half_tENS5_IJlSB_lEEESH_SI_NS4_8TiledMMAINS4_8MMA_AtomIJNS4_20SM100_MMA_F16BF16_SSISH_SH_fLi128ELi64ELNS4_4UMMA5MajorE0ELSN_0ELNSM_7ScaleInE0ELSO_0EEEEEENS4_6LayoutISC_NS5_IJNSA_ILi0EEESS_SS_EEEEENS5_IJNS4_10UnderscoreESV_SV_EEEEENS4_13SM90_TMA_LOADENS4_14ComposedLayoutINS4_7SwizzleILi3ELi4ELi3EEENS4_18smem_ptr_flag_bitsILi16EEENSR_INS5_IJNSA_ILi8EEESF_EEENS5_IJSF_SB_EEEEEEEvNS4_8identityESY_S18_vS19_EENS_8epilogue10collective18CollectiveEpilogueINS1B_23Sm100TmaWarpSpecializedILi3ELi2ELi32ELb1ELb0EEEJSG_NS5_IJNSR_ISE_SB_EENSR_INSA_ILi32EEESB_EEEEESH_SI_SH_SI_NS1B_6fusion15FusionCallbacksIS1F_NS1K_17LinearCombinationISH_fSH_fLNS_15FloatRoundStyleE2EEESG_S1J_JEEENS4_5SM1004TMEM4LOAD26SM100_TMEM_LOAD_32dp32b32xESY_NSZ_INS10_ILi2ELi4ELi3EEES13_NSR_INS5_IJS14_S1H_EEENS5_IJS1H_SB_EEEEEEENS4_39AutoVectorizingCopyWithAssumedAlignmentILi128EEENS4_14SM90_TMA_STOREES1Y_S20_S20_EEEvvEEEEvNT_6ParamsE,"ax",@progbits
	.align	128
.text._ZN7cutlass13device_kernelINS_4gemm6kernel13GemmUniversalIN4cute5tupleIJiiiiEEENS1_10collective13CollectiveMmaINS1_35MainloopSm100TmaUmmaWarpSpecializedILi4ELi2ELi4ENS5_IJNS4_1CILi1EEESB_SB_EEEEENS5_IJNSA_ILi128EEENSA_ILi64EEESF_EEENS_6half_tENS5_IJlSB_lEEESH_SI_NS4_8TiledMMAINS4_8MMA_AtomIJNS4_20SM100_MMA_F16BF16_SSISH_SH_fLi128ELi64ELNS4_4UMMA5MajorE0ELSN_0ELNSM_7ScaleInE0ELSO_0EEEEEENS4_6LayoutISC_NS5_IJNSA_ILi0EEESS_SS_EEEEENS5_IJNS4_10UnderscoreESV_SV_EEEEENS4_13SM90_TMA_LOADENS4_14ComposedLayoutINS4_7SwizzleILi3ELi4ELi3EEENS4_18smem_ptr_flag_bitsILi16EEENSR_INS5_IJNSA_ILi8EEESF_EEENS5_IJSF_SB_EEEEEEEvNS4_8identityESY_S18_vS19_EENS_8epilogue10collective18CollectiveEpilogueINS1B_23Sm100TmaWarpSpecializedILi3ELi2ELi32ELb1ELb0EEEJSG_NS5_IJNSR_ISE_SB_EENSR_INSA_ILi32EEESB_EEEEESH_SI_SH_SI_NS1B_6fusion15FusionCallbacksIS1F_NS1K_17LinearCombinationISH_fSH_fLNS_15FloatRoundStyleE2EEESG_S1J_JEEENS4_5SM1004TMEM4LOAD26SM100_TMEM_LOAD_32dp32b32xESY_NSZ_INS10_ILi2ELi4ELi3EEES13_NSR_INS5_IJS14_S1H_EEENS5_IJS1H_SB_EEEEEEENS4_39AutoVectorizingCopyWithAssumedAlignmentILi128EEENS4_14SM90_TMA_STOREES1Y_S20_S20_EEEvvEEEEvNT_6ParamsE:
        .type           _ZN7cutlass13device_kernelINS_4gemm6kernel13GemmUniversalIN4cute5tupleIJiiiiEEENS1_10collective13CollectiveMmaINS1_35MainloopSm100TmaUmmaWarpSpecializedILi4ELi2ELi4ENS5_IJNS4_1CILi1EEESB_SB_EEEEENS5_IJNSA_ILi128EEENSA_ILi64EEESF_EEENS_6half_tENS5_IJlSB_lEEESH_SI_NS4_8TiledMMAINS4_8MMA_AtomIJNS4_20SM100_MMA_F16BF16_SSISH_SH_fLi128ELi64ELNS4_4UMMA5MajorE0ELSN_0ELNSM_7ScaleInE0ELSO_0EEEEEENS4_6LayoutISC_NS5_IJNSA_ILi0EEESS_SS_EEEEENS5_IJNS4_10UnderscoreESV_SV_EEEEENS4_13SM90_TMA_LOADENS4_14ComposedLayoutINS4_7SwizzleILi3ELi4ELi3EEENS4_18smem_ptr_flag_bitsILi16EEENSR_INS5_IJNSA_ILi8EEESF_EEENS5_IJSF_SB_EEEEEEEvNS4_8identityESY_S18_vS19_EENS_8epilogue10collective18CollectiveEpilogueINS1B_23Sm100TmaWarpSpecializedILi3ELi2ELi32ELb1ELb0EEEJSG_NS5_IJNSR_ISE_SB_EENSR_INSA_ILi32EEESB_EEEEESH_SI_SH_SI_NS1B_6fusion15FusionCallbacksIS1F_NS1K_17LinearCombinationISH_fSH_fLNS_15FloatRoundStyleE2EEESG_S1J_JEEENS4_5SM1004TMEM4LOAD26SM100_TMEM_LOAD_32dp32b32xESY_NSZ_INS10_ILi2ELi4ELi3EEES13_NSR_INS5_IJS14_S1H_EEENS5_IJS1H_SB_EEEEEEENS4_39AutoVectorizingCopyWithAssumedAlignmentILi128EEENS4_14SM90_TMA_STOREES1Y_S20_S20_EEEvvEEEEvNT_6ParamsE,@function
        .size           _ZN7cutlass13device_kernelINS_4gemm6kernel13GemmUniversalIN4cute5tupleIJiiiiEEENS1_10collective13CollectiveMmaINS1_35MainloopSm100TmaUmmaWarpSpecializedILi4ELi2ELi4ENS5_IJNS4_1CILi1EEESB_SB_EEEEENS5_IJNSA_ILi128EEENSA_ILi64EEESF_EEENS_6half_tENS5_IJlSB_lEEESH_SI_NS4_8TiledMMAINS4_8MMA_AtomIJNS4_20SM100_MMA_F16BF16_SSISH_SH_fLi128ELi64ELNS4_4UMMA5MajorE0ELSN_0ELNSM_7ScaleInE0ELSO_0EEEEEENS4_6LayoutISC_NS5_IJNSA_ILi0EEESS_SS_EEEEENS5_IJNS4_10UnderscoreESV_SV_EEEEENS4_13SM90_TMA_LOADENS4_14ComposedLayoutINS4_7SwizzleILi3ELi4ELi3EEENS4_18smem_ptr_flag_bitsILi16EEENSR_INS5_IJNSA_ILi8EEESF_EEENS5_IJSF_SB_EEEEEEEvNS4_8identityESY_S18_vS19_EENS_8epilogue10collective18CollectiveEpilogueINS1B_23Sm100TmaWarpSpecializedILi3ELi2ELi32ELb1ELb0EEEJSG_NS5_IJNSR_ISE_SB_EENSR_INSA_ILi32EEESB_EEEEESH_SI_SH_SI_NS1B_6fusion15FusionCallbacksIS1F_NS1K_17LinearCombinationISH_fSH_fLNS_15FloatRoundStyleE2EEESG_S1J_JEEENS4_5SM1004TMEM4LOAD26SM100_TMEM_LOAD_32dp32b32xESY_NSZ_INS10_ILi2ELi4ELi3EEES13_NSR_INS5_IJS14_S1H_EEENS5_IJS1H_SB_EEEEEEENS4_39AutoVectorizingCopyWithAssumedAlignmentILi128EEENS4_14SM90_TMA_STOREES1Y_S20_S20_EEEvvEEEEvNT_6ParamsE,(.L_x_154 - _ZN7cutlass13device_kernelINS_4gemm6kernel13GemmUniversalIN4cute5tupleIJiiiiEEENS1_10collective13CollectiveMmaINS1_35MainloopSm100TmaUmmaWarpSpecializedILi4ELi2ELi4ENS5_IJNS4_1CILi1EEESB_SB_EEEEENS5_IJNSA_ILi128EEENSA_ILi64EEESF_EEENS_6half_tENS5_IJlSB_lEEESH_SI_NS4_8TiledMMAINS4_8MMA_AtomIJNS4_20SM100_MMA_F16BF16_SSISH_SH_fLi128ELi64ELNS4_4UMMA5MajorE0ELSN_0ELNSM_7ScaleInE0ELSO_0EEEEEENS4_6LayoutISC_NS5_IJNSA_ILi0EEESS_SS_EEEEENS5_IJNS4_10UnderscoreESV_SV_EEEEENS4_13SM90_TMA_LOADENS4_14ComposedLayoutINS4_7SwizzleILi3ELi4ELi3EEENS4_18smem_ptr_flag_bitsILi16EEENSR_INS5_IJNSA_ILi8EEESF_EEENS5_IJSF_SB_EEEEEEEvNS4_8identityESY_S18_vS19_EENS_8epilogue10collective18CollectiveEpilogueINS1B_23Sm100TmaWarpSpecializedILi3ELi2ELi32ELb1ELb0EEEJSG_NS5_IJNSR_ISE_SB_EENSR_INSA_ILi32EEESB_EEEEESH_SI_SH_SI_NS1B_6fusion15FusionCallbacksIS1F_NS1K_17LinearCombinationISH_fSH_fLNS_15FloatRoundStyleE2EEESG_S1J_JEEENS4_5SM1004TMEM4LOAD26SM100_TMEM_LOAD_32dp32b32xESY_NSZ_INS10_ILi2ELi4ELi3EEES13_NSR_INS5_IJS14_S1H_EEENS5_IJS1H_SB_EEEEEEENS4_39AutoVectorizingCopyWithAssumedAlignmentILi128EEENS4_14SM90_TMA_STOREES1Y_S20_S20_EEEvvEEEEvNT_6ParamsE)
        .other          _ZN7cutlass13device_kernelINS_4gemm6kernel13GemmUniversalIN4cute5tupleIJiiiiEEENS1_10collective13CollectiveMmaINS1_35MainloopSm100TmaUmmaWarpSpecializedILi4ELi2ELi4ENS5_IJNS4_1CILi1EEESB_SB_EEEEENS5_IJNSA_ILi128EEENSA_ILi64EEESF_EEENS_6half_tENS5_IJlSB_lEEESH_SI_NS4_8TiledMMAINS4_8MMA_AtomIJNS4_20SM100_MMA_F16BF16_SSISH_SH_fLi128ELi64ELNS4_4UMMA5MajorE0ELSN_0ELNSM_7ScaleInE0ELSO_0EEEEEENS4_6LayoutISC_NS5_IJNSA_ILi0EEESS_SS_EEEEENS5_IJNS4_10UnderscoreESV_SV_EEEEENS4_13SM90_TMA_LOADENS4_14ComposedLayoutINS4_7SwizzleILi3ELi4ELi3EEENS4_18smem_ptr_flag_bitsILi16EEENSR_INS5_IJNSA_ILi8EEESF_EEENS5_IJSF_SB_EEEEEEEvNS4_8identityESY_S18_vS19_EENS_8epilogue10collective18CollectiveEpilogueINS1B_23Sm100TmaWarpSpecializedILi3ELi2ELi32ELb1ELb0EEEJSG_NS5_IJNSR_ISE_SB_EENSR_INSA_ILi32EEESB_EEEEESH_SI_SH_SI_NS1B_6fusion15FusionCallbacksIS1F_NS1K_17LinearCombinationISH_fSH_fLNS_15FloatRoundStyleE2EEESG_S1J_JEEENS4_5SM1004TMEM4LOAD26SM100_TMEM_LOAD_32dp32b32xESY_NSZ_INS10_ILi2ELi4ELi3EEES13_NSR_INS5_IJS14_S1H_EEENS5_IJS1H_SB_EEEEEEENS4_39AutoVectorizingCopyWithAssumedAlignmentILi128EEENS4_14SM90_TMA_STOREES1Y_S20_S20_EEEvvEEEEvNT_6ParamsE,@"STO_CUDA_ENTRY STV_DEFAULT"
_ZN7cutlass13device_kernelINS_4gemm6kernel13GemmUniversalIN4cute5tupleIJiiiiEEENS1_10collective13CollectiveMmaINS1_35MainloopSm100TmaUmmaWarpSpecializedILi4ELi2ELi4ENS5_IJNS4_1CILi1EEESB_SB_EEEEENS5_IJNSA_ILi128EEENSA_ILi64EEESF_EEENS_6half_tENS5_IJlSB_lEEESH_SI_NS4_8TiledMMAINS4_8MMA_AtomIJNS4_20SM100_MMA_F16BF16_SSISH_SH_fLi128ELi64ELNS4_4UMMA5MajorE0ELSN_0ELNSM_7ScaleInE0ELSO_0EEEEEENS4_6LayoutISC_NS5_IJNSA_ILi0EEESS_SS_EEEEENS5_IJNS4_10UnderscoreESV_SV_EEEEENS4_13SM90_TMA_LOADENS4_14ComposedLayoutINS4_7SwizzleILi3ELi4ELi3EEENS4_18smem_ptr_flag_bitsILi16EEENSR_INS5_IJNSA_ILi8EEESF_EEENS5_IJSF_SB_EEEEEEEvNS4_8identityESY_S18_vS19_EENS_8epilogue10collective18CollectiveEpilogueINS1B_23Sm100TmaWarpSpecializedILi3ELi2ELi32ELb1ELb0EEEJSG_NS5_IJNSR_ISE_SB_EENSR_INSA_ILi32EEESB_EEEEESH_SI_SH_SI_NS1B_6fusion15FusionCallbacksIS1F_NS1K_17LinearCombinationISH_fSH_fLNS_15FloatRoundStyleE2EEESG_S1J_JEEENS4_5SM1004TMEM4LOAD26SM100_TMEM_LOAD_32dp32b32xESY_NSZ_INS10_ILi2ELi4ELi3EEES13_NSR_INS5_IJS14_S1H_EEENS5_IJS1H_SB_EEEEEEENS4_39AutoVectorizingCopyWithAssumedAlignmentILi128EEENS4_14SM90_TMA_STOREES1Y_S20_S20_EEEvvEEEEvNT_6ParamsE:
[----:B------:R-:W1:Y:S01]  /*0000*/  LDC R1, c[0x0][0x37c] ;  /* 0x0000df00ff017b82 */ /* 0x000e620000000800 */
[----:B------:R-:W2:Y:S01]  /*0010*/  S2R R93, SR_TID.X ;  /* 0x00000000005d7919 */ /* 0x000ea20000002100 */
[----:B------:R-:W3:Y:S01]  /*0020*/  LDCU.64 UR4, c[0x0][0x890] ;  /* 0x00011200ff0477ac */ /* 0x000ee20008000a00 */
[----:B------:R-:W-:Y:S02]  /*0030*/  PRMT R88, RZ, 0x7610, R88 ;  /* 0x00007610ff587816 */ /* 0x000fe40000000058 */
[----:B------:R-:W-:Y:S01]  /*0040*/  ELECT P5, URZ, PT ;  /* 0x0000000000ff782f */ /* 0x000fe200038a0000 */
[----:B------:R-:W4:Y:S01]  /*0050*/  LDCU.64 UR46, c[0x0][0x358] ;  /* 0x00006b00ff2e77ac */ /* 0x000f220008000a00 */
[----:B---3--:R-:W-:-:S04]  /*0060*/  UISETP.NE.U32.AND UP0, UPT, UR4, URZ, UPT ;  /* 0x000000ff0400728c */ /* 0x008fc8000bf05070 */
[----:B------:R-:W-:Y:S01]  /*0070*/  UISETP.NE.AND.EX UP0, UPT, UR5, URZ, UPT, UP0 ;  /* 0x000000ff0500728c */ /* 0x000fe2000bf05300 */
[----:B--2---:R-:W-:-:S05]  /*0080*/  SHF.R.U32.HI R92, RZ, 0x5, R93 ;  /* 0x00000005ff5c7819 */ /* 0x004fca000001165d */
[----:B------:R-:W2:Y:S02]  /*0090*/  SHFL.IDX PT, R0, R92, RZ, 0x1f ;  /* 0x00001fff5c007589 */ /* 0x000ea400000e0000 */
[----:B--2---:R-:W-:Y:S01]  /*00a0*/  R2UR UR8, R0 ;  /* 0x00000000000872ca */ /* 0x004fe200000e0000 */
[----:B-1--4-:R-:W-:-:S14]  /*00b0*/  BRA.U UP0, `(.L_x_0) ;  /* 0x00000001002c7547 */ /* 0x012fdc000b800000 */
[----:B------:R-:W1:Y:S02]  /*00c0*/  LDCU.64 UR6, c[0x0][0x888] ;  /* 0x00011100ff0677ac */ /* 0x000e640008000a00 */
[----:B-1----:R-:W-:-:S04]  /*00d0*/  UISETP.NE.U32.AND UP0, UPT, UR6, URZ, UPT ;  /* 0x000000ff0600728c */ /* 0x002fc8000bf05070 */
[----:B------:R-:W-:-:S09]  /*00e0*/  UISETP.NE.AND.EX UP0, UPT, UR7, URZ, UPT, UP0 ;  /* 0x000000ff0700728c */ /* 0x000fd2000bf05300 */
[----:B------:R-:W-:Y:S05]  /*00f0*/  BRA.U !UP0, `(.L_x_1) ;  /* 0x0000000108107547 */ /* 0x000fea000b800000 */
[----:B------:R-:W1:Y:S02]  /*0100*/  LDC.64 R2, c[0x0][0x888] ;  /* 0x00022200ff027b82 */ /* 0x000e640000000a00 */
[----:B-1----:R1:W5:Y:S01]  /*0110*/  LDG.E R49, desc[UR46][R2.64] ;  /* 0x0000002e02317981 */ /* 0x002362000c1e1900 */
[----:B------:R-:W-:Y:S01]  /*0120*/  HFMA2 R88, -RZ, RZ, 0, 5.9604644775390625e-08 ;  /* 0x00000001ff587431 */ /* 0x000fe200000001ff */
[----:B------:R-:W-:Y:S05]  /*0130*/  BRA `(.L_x_0) ;  /* 0x00000000000c7947 */ /* 0x000fea0003800000 */
.L_x_1:
[----:B------:R-:W1:Y:S01]  /*0140*/  LDCU UR6, c[0x0][0x880] ;  /* 0x00011000ff0677ac */ /* 0x000e620008000800 */
[----:B------:R-:W-:Y:S01]  /*0150*/  HFMA2 R88, -RZ, RZ, 0, 5.9604644775390625e-08 ;  /* 0x00000001ff587431 */ /* 0x000fe200000001ff */
[----:B-1----:R-:W-:-:S07]  /*0160*/  MOV R49, UR6 ;  /* 0x0000000600317c02 */ /* 0x002fce0008000f00 */
.L_x_0:
[----:B------:R-:W2:Y:S02]  /*0170*/  LDCU.64 UR6, c[0x0][0x8b0] ;  /* 0x00011600ff0677ac */ /* 0x000ea40008000a00 */
[----:B--2---:R-:W-:-:S04]  /*0180*/  UISETP.NE.U32.AND UP0, UPT, UR6, URZ, UPT ;  /* 0x000000ff0600728c */ /* 0x004fc8000bf05070 */
[----:B------:R-:W-:-:S09]  /*0190*/  UISETP.NE.AND.EX UP0, UPT, UR7, URZ, UPT, UP0 ;  /* 0x000000ff0700728c */ /* 0x000fd2000bf05300 */
[----:B------:R-:W-:Y:S05]  /*01a0*/  BRA.U UP0, `(.L_x_2) ;  /* 0x0000000100247547 */ /* 0x000fea000b800000 */
[----:B------:R-:W2:Y:S02]  /*01b0*/  LDCU.64 UR6, c[0x0][0x8a8] ;  /* 0x00011500ff0677ac */ /* 0x000ea40008000a00 */
[----:B--2---:R-:W-:-:S04]  /*01c0*/  UISETP.NE.U32.AND UP0, UPT, UR6, URZ, UPT ;  /* 0x000000ff0600728c */ /* 0x004fc8000bf05070 */
[----:B------:R-:W-:-:S09]  /*01d0*/  UISETP.NE.AND.EX UP0, UPT, UR7, URZ, UPT, UP0 ;  /* 0x000000ff0700728c */ /* 0x000fd2000bf05300 */
[----:B------:R-:W-:Y:S05]  /*01e0*/  BRA.U !UP0, `(.L_x_3) ;  /* 0x00000001080c7547 */ /* 0x000fea000b800000 */
[----:B-1----:R-:W1:Y:S02]  /*01f0*/  LDC.64 R2, c[0x0][0x8a8] ;  /* 0x00022a00ff027b82 */ /* 0x002e640000000a00 */
[----:B-1----:R2:W5:Y:S01]  /*0200*/  LDG.E R47, desc[UR46][R2.64] ;  /* 0x0000002e022f7981 */ /* 0x002562000c1e1900 */
[----:B------:R-:W-:Y:S05]  /*0210*/  BRA `(.L_x_2) ;  /* 0x0000000000087947 */ /* 0x000fea0003800000 */
.L_x_3:
[----:B------:R-:W2:Y:S02]  /*0220*/  LDCU UR6, c[0x0][0x8a0] ;  /* 0x00011400ff0677ac */ /* 0x000ea40008000800 */
[----:B--2---:R-:W-:Y:S02]  /*0230*/  MOV R47, UR6 ;  /* 0x00000006002f7c02 */ /* 0x004fe40008000f00 */
.L_x_2:
[----:B------:R-:W-:Y:S01]  /*0240*/  IMAD.U32 R0, RZ, RZ, UR8 ;  /* 0x00000008ff007e24 */ /* 0x000fe2000f8e00ff */
[----:B------:R-:W-:Y:S04]  /*0250*/  BSSY.RECONVERGENT B0, `(.L_x_4) ;  /* 0x000000c000007945 */ /* 0x000fe80003800200 */
[C---:B------:R-:W-:Y:S02]  /*0260*/  ISETP.NE.OR P1, PT, R0.reuse, 0x1, !P5 ;  /* 0x000000010000780c */ /* 0x040fe40006f25670 */
[----:B------:R-:W-:-:S11]  /*0270*/  ISETP.NE.OR P0, PT, R0, 0x3, !P5 ;  /* 0x000000030000780c */ /* 0x000fd60006f05670 */
[----:B------:R-:W-:Y:S05]  /*0280*/  @P1 BRA `(.L_x_5) ;  /* 0x0000000000201947 */ /* 0x000fea0003800000 */
[----:B------:R-:W3:Y:S02]  /*0290*/  LDCU.64 UR6, c[0x0][0x348] ;  /* 0x00006900ff0677ac */ /* 0x000ee40008000a00 */
[----:B---3--:R-:W-:Y:S02]  /*02a0*/  UIADD3 UR10, UP1, UPT, UR6, 0x80, URZ ;  /* 0x00000080060a7890 */ /* 0x008fe4000ff3e0ff */
[----:B------:R-:W-:Y:S02]  /*02b0*/  UIADD3 UR6, UP0, UPT, UR6, 0x180, URZ ;  /* 0x0000018006067890 */ /* 0x000fe4000ff1e0ff */
[----:B------:R-:W-:Y:S02]  /*02c0*/  UIADD3.X UR11, UPT, UPT, URZ, UR7, URZ, UP1, !UPT ;  /* 0x00000007ff0b7290 */ /* 0x000fe40008ffe4ff */
[----:B------:R-:W-:-:S07]  /*02d0*/  UIADD3.X UR7, UPT, UPT, URZ, UR7, URZ, UP0, !UPT ;  /* 0x00000007ff077290 */ /* 0x000fce00087fe4ff */
[----:B------:R3:W-:Y:S02]  /*02e0*/  UTMACCTL.PF [UR10] ;  /* 0x000000000a0079b9 */ /* 0x0007e40008040000 */
[----:B------:R3:W-:Y:S02]  /*02f0*/  UTMACCTL.PF [UR6] ;  /* 0x00000000060079b9 */ /* 0x0007e40008040000 */
[----:B---3--:R-:W-:Y:S01]  /*0300*/  NOP ;  /* 0x0000000000007918 */ /* 0x008fe20000000000 */
.L_x_5:
[----:B------:R-:W-:Y:S05]  /*0310*/  BSYNC.RECONVERGENT B0 ;  /* 0x0000000000007941 */ /* 0x000fea0003800200 */
.L_x_4:
[----:B------:R-:W-:Y:S04]  /*0320*/  BSSY.RECONVERGENT B0, `(.L_x_6) ;  /* 0x000000a000007945 */ /* 0x000fe80003800200 */
        /* <DEDUP_REMOVED lines=9> */
.L_x_7:
[----:B------:R-:W-:Y:S05]  /*03c0*/  BSYNC.RECONVERGENT B0 ;  /* 0x0000000000007941 */ /* 0x000fea0003800200 */
.L_x_6:
[----:B------:R-:W3:Y:S01]  /*03d0*/  LDCU.64 UR6, c[0x0][0x888] ;  /* 0x00011100ff0677ac */ /* 0x000ee20008000a00 */
[----:B------:R-:W-:Y:S02]  /*03e0*/  UISETP.EQ.U32.AND UP1, UPT, UR4, URZ, UPT ;  /* 0x000000ff0400728c */ /* 0x000fe4000bf22070 */
[----:B------:R-:W-:Y:S02]  /*03f0*/  UPLOP3.LUT UP2, UPT, UPT, UPT, UPT, 0x80, 0x8 ;  /* 0x000000000008789c */ /* 0x000fe40003f4f070 */
[----:B---3--:R-:W-:-:S04]  /*0400*/  UISETP.NE.U32.AND UP0, UPT, UR6, URZ, UPT ;  /* 0x000000ff0600728c */ /* 0x008fc8000bf05070 */
[----:B------:R-:W-:-:S04]  /*0410*/  UISETP.NE.AND.EX UP0, UPT, UR7, URZ, UPT, UP0 ;  /* 0x000000ff0700728c */ /* 0x000fc8000bf05300 */
[----:B------:R-:W-:-:S04]  /*0420*/  UISETP.EQ.OR.EX UP3, UPT, UR5, URZ, !UP0, UP1 ;  /* 0x000000ff0500728c */ /* 0x000fc8000c762710 */
[----:B------:R-:W-:-:S05]  /*0430*/  UP2UR UR53, UPR, URZ, 0x8 ;  /* 0x00000008ff357883 */ /* 0x000fca0008000000 */
[----:B------:R-:W-:Y:S07]  /*0440*/  BRA.U !UP3, `(.L_x_8) ;  /* 0x000000010b207547 */ /* 0x000fee000b800000 */
[----:B------:R-:W-:Y:S01]  /*0450*/  UISETP.NE.U32.AND UP2, UPT, UR4, URZ, UPT ;  /* 0x000000ff0400728c */ /* 0x000fe2000bf45070 */
[----:B-----5:R-:W-:Y:S01]  /*0460*/  FSETP.NEU.AND P0, PT, R49, RZ, PT ;  /* 0x000000ff3100720b */ /* 0x020fe20003f0d000 */
[----:B------:R-:W-:Y:S02]  /*0470*/  USEL UR4, URZ, 0xffffffff, UP0 ;  /* 0xffffffffff047887 */ /* 0x000fe40008000000 */
[----:B------:R-:W-:-:S10]  /*0480*/  UISETP.NE.AND.EX UP2, UPT, UR5, URZ, UPT, UP2 ;  /* 0x000000ff0500728c */ /* 0x000fd4000bf45320 */
[----:B------:R-:W-:Y:S01]  /*0490*/  VOTEU.ANY UP1, P0 ;  /* 0x0000000000ff7886 */ /* 0x000fe20000020100 */
[----:B------:R-:W-:-:S04]  /*04a0*/  @!UP2 USEL UR4, URZ, 0xffffffff, UP1 ;  /* 0xffffffffff04a887 */ /* 0x000fc80008800000 */
[----:B------:R-:W-:-:S04]  /*04b0*/  ULOP3.LUT UR4, UR4, 0x1, URZ, 0xc0, !UPT ;  /* 0x0000000104047892 */ /* 0x000fc8000f8ec0ff */
[----:B------:R-:W-:-:S11]  /*04c0*/  UISETP.NE.U32.AND UP2, UPT, UR4, 0x1, UPT ;  /* 0x000000010400788c */ /* 0x000fd6000bf45070 */
.L_x_8:
[----:B-12---:R-:W1:Y:S01]  /*04d0*/  SHFL.IDX PT, R2, R92, RZ, 0x1f ;  /* 0x00001fff5c027589 */ /* 0x006e6200000e0000 */
[----:B------:R-:W-:-:S04]  /*04e0*/  UISETP.NE.AND UP1, UPT, UR8, 0x2, UPT ;  /* 0x000000020800788c */ /* 0x000fc8000bf25270 */
[----:B------:R-:W-:Y:S01]  /*04f0*/  USEL UR6, URZ, 0x1, UP1 ;  /* 0x00000001ff067887 */ /* 0x000fe20008800000 */
[----:B-1----:R-:W-:-:S13]  /*0500*/  ISETP.NE.AND P0, PT, R2, RZ, PT ;  /* 0x000000ff0200720c */ /* 0x002fda0003f05270 */
[----:B------:R-:W-:Y:S05]  /*0510*/  @P0 BRA `(.L_x_9) ;  /* 0x0000000000480947 */ /* 0x000fea0003800000 */
[----:B------:R-:W1:Y:S01]  /*0520*/  S2UR UR5, SR_CgaCtaId ;  /* 0x00000000000579c3 */ /* 0x000e620000008800 */
[----:B------:R-:W-:Y:S01]  /*0530*/  UMOV UR7, 0x400 ;  /* 0x0000040000077882 */ /* 0x000fe20000000000 */
[----:B------:R-:W-:Y:S01]  /*0540*/  UMOV UR4, 0x1 ;  /* 0x0000000100047882 */ /* 0x000fe20000000000 */
[----:B------:R-:W-:Y:S01]  /*0550*/  ELECT P0, URZ, PT ;  /* 0x0000000000ff782f */ /* 0x000fe20003800000 */
[----:B------:R-:W-:-:S04]  /*0560*/  UIADD3 UR10, UPT, UPT, -UR4, 0x100000, URZ ;  /* 0x00100000040a7890 */ /* 0x000fc8000fffe1ff */
[----:B------:R-:W-:Y:S02]  /*0570*/  USHF.L.U32 UR11, UR10, 0xb, URZ ;  /* 0x0000000b0a0b7899 */ /* 0x000fe400080006ff */
[----:B------:R-:W-:Y:S02]  /*0580*/  USHF.L.U32 UR10, UR10, 0x1, URZ ;  /* 0x000000010a0a7899 */ /* 0x000fe400080006ff */
[----:B-1----:R-:W-:Y:S01]  /*0590*/  ULEA UR5, UR5, UR7, 0x18 ;  /* 0x0000000705057291 */ /* 0x002fe2000f8ec0ff */
[----:B------:R-:W1:Y:S11]  /*05a0*/  FENCE.VIEW.ASYNC.S ;  /* 0x00000000000073c6 */ /* 0x000e760000000000 */
[----:B-1----:R1:W2:Y:S01]  /*05b0*/  SYNCS.EXCH.64 URZ, [UR5], UR10 ;  /* 0x0000000a05ff75b2 */ /* 0x0022a20008000100 */
[----:B------:R1:W3:Y:S01]  /*05c0*/  SYNCS.EXCH.64 URZ, [UR5+0x20], UR10 ;  /* 0x0000200a05ff75b2 */ /* 0x0002e20008000100 */
[----:B------:R1:W4:Y:S01]  /*05d0*/  SYNCS.EXCH.64 URZ, [UR5+0x8], UR10 ;  /* 0x0000080a05ff75b2 */ /* 0x0003220008000100 */
[----:B------:R1:W1:Y:S01]  /*05e0*/  SYNCS.EXCH.64 URZ, [UR5+0x28], UR10 ;  /* 0x0000280a05ff75b2 */ /* 0x0002620008000100 */
[----:B------:R1:W1:Y:S01]  /*05f0*/  SYNCS.EXCH.64 URZ, [UR5+0x10], UR10 ;  /* 0x0000100a05ff75b2 */ /* 0x0002620008000100 */
[----:B------:R1:W1:Y:S01]  /*0600*/  SYNCS.EXCH.64 URZ, [UR5+0x30], UR10 ;  /* 0x0000300a05ff75b2 */ /* 0x0002620008000100 */
[----:B------:R1:W1:Y:S01]  /*0610*/  SYNCS.EXCH.64 URZ, [UR5+0x18], UR10 ;  /* 0x0000180a05ff75b2 */ /* 0x0002620008000100 */
[----:B------:R1:W1:Y:S01]  /*0620*/  SYNCS.EXCH.64 URZ, [UR5+0x38], UR10 ;  /* 0x0000380a05ff75b2 */ /* 0x0002620008000100 */
[----:B------:R-:W-:Y:S01]  /*0630*/  NOP ;  /* 0x0000000000007918 */ /* 0x000fe20000000000 */
.L_x_9:
[----:B------:R-:W2:Y:S01]  /*0640*/  SHFL.IDX PT, R2, R92, RZ, 0x1f ;  /* 0x00001fff5c027589 */ /* 0x000ea200000e0000 */
[----:B------:R-:W-:Y:S01]  /*0650*/  NOP ;  /* 0x0000000000007918 */ /* 0x000fe20000000000 */
[----:B--2---:R-:W-:-:S13]  /*0660*/  ISETP.NE.AND P0, PT, R2, 0x1, PT ;  /* 0x000000010200780c */ /* 0x004fda0003f05270 */
[----:B------:R-:W-:Y:S05]  /*0670*/  @P0 BRA `(.L_x_10) ;  /* 0x0000000000500947 */ /* 0x000fea0003800000 */
[----:B------:R-:W2:Y:S01]  /*0680*/  S2UR UR7, SR_CgaCtaId ;  /* 0x00000000000779c3 */ /* 0x000ea20000008800 */
[----:B------:R-:W-:Y:S01]  /*0690*/  UMOV UR9, 0x400 ;  /* 0x0000040000097882 */ /* 0x000fe20000000000 */
[----:B-1----:R-:W-:Y:S01]  /*06a0*/  UMOV UR5, 0x20 ;  /* 0x0000002000057882 */ /* 0x002fe20000000000 */
[----:B------:R-:W-:Y:S01]  /*06b0*/  UMOV UR4, 0x80 ;  /* 0x0000008000047882 */ /* 0x000fe20000000000 */
[----:B------:R-:W-:-:S04]  /*06c0*/  UIADD3 UR10, UPT, UPT, -UR5, 0x100000, URZ ;  /* 0x00100000050a7890 */ /* 0x000fc8000fffe1ff */
[----:B------:R-:W-:Y:S02]  /*06d0*/  USHF.L.U32 UR11, UR10, 0xb, URZ ;  /* 0x0000000b0a0b7899 */ /* 0x000fe400080006ff */
[----:B------:R-:W-:Y:S02]  /*06e0*/  USHF.L.U32 UR10, UR10, 0x1, URZ ;  /* 0x000000010a0a7899 */ /* 0x000fe400080006ff */
[----:B------:R-:W-:-:S04]  /*06f0*/  UIADD3 UR4, UPT, UPT, -UR4, 0x100000, URZ ;  /* 0x0010000004047890 */ /* 0x000fc8000fffe1ff */
[----:B------:R-:W-:Y:S02]  /*0700*/  USHF.L.U32 UR5, UR4, 0xb, URZ ;  /* 0x0000000b04057899 */ /* 0x000fe400080006ff */
[----:B------:R-:W-:Y:S01]  /*0710*/  USHF.L.U32 UR4, UR4, 0x1, URZ ;  /* 0x0000000104047899 */ /* 0x000fe200080006ff */
[----:B------:R-:W-:Y:S01]  /*0720*/  ELECT P0, URZ, PT ;  /* 0x0000000000ff782f */ /* 0x000fe20003800000 */
[----:B--2---:R-:W-:Y:S01]  /*0730*/  ULEA UR7, UR7, UR9, 0x18 ;  /* 0x0000000907077291 */ /* 0x004fe2000f8ec0ff */
[----:B------:R-:W1:Y:S11]  /*0740*/  FENCE.VIEW.ASYNC.S ;  /* 0x00000000000073c6 */ /* 0x000e760000000000 */
[----:B-1----:R2:W1:Y:S01]  /*0750*/  SYNCS.EXCH.64 URZ, [UR7+0x40], UR10 ;  /* 0x0000400a07ff75b2 */ /* 0x0024620008000100 */
[----:B------:R2:W1:Y:S01]  /*0760*/  SYNCS.EXCH.64 URZ, [UR7+0x58], UR4 ;  /* 0x0000580407ff75b2 */ /* 0x0004620008000100 */
[----:B------:R2:W1:Y:S01]  /*0770*/  SYNCS.EXCH.64 URZ, [UR7+0x48], UR10 ;  /* 0x0000480a07ff75b2 */ /* 0x0004620008000100 */
[----:B------:R2:W1:Y:S01]  /*0780*/  SYNCS.EXCH.64 URZ, [UR7+0x60], UR4 ;  /* 0x0000600407ff75b2 */ /* 0x0004620008000100 */
[----:B------:R2:W1:Y:S01]  /*0790*/  SYNCS.EXCH.64 URZ, [UR7+0x50], UR10 ;  /* 0x0000500a07ff75b2 */ /* 0x0004620008000100 */
[----:B------:R2:W1:Y:S02]  /*07a0*/  SYNCS.EXCH.64 URZ, [UR7+0x68], UR4 ;  /* 0x0000680407ff75b2 */ /* 0x0004640008000100 */
[----:B--2---:R-:W-:Y:S01]  /*07b0*/  NOP ;  /* 0x0000000000007918 */ /* 0x004fe20000000000 */
.L_x_10:
[----:B------:R-:W2:Y:S01]  /*07c0*/  SHFL.IDX PT, R2, R92, RZ, 0x1f ;  /* 0x00001fff5c027589 */ /* 0x000ea200000e0000 */
[----:B------:R-:W-:Y:S01]  /*07d0*/  NOP ;  /* 0x0000000000007918 */ /* 0x000fe20000000000 */
[----:B--2---:R-:W-:-:S13]  /*07e0*/  ISETP.NE.AND P0, PT, R2, 0x3, PT ;  /* 0x000000030200780c */ /* 0x004fda0003f05270 */
[----:B------:R-:W-:Y:S05]  /*07f0*/  @P0 BRA `(.L_x_11) ;  /* 0x0000000000300947 */ /* 0x000fea0003800000 */
[----:B-1----:R-:W1:Y:S01]  /*0800*/  S2UR UR5, SR_CgaCtaId ;  /* 0x00000000000579c3 */ /* 0x002e620000008800 */
        /* <DEDUP_REMOVED lines=8> */
[----:B-1----:R2:W1:Y:S01]  /*0890*/  SYNCS.EXCH.64 URZ, [UR5+0x70], UR10 ;  /* 0x0000700a05ff75b2 */ /* 0x0024620008000100 */
[----:B------:R2:W1:Y:S02]  /*08a0*/  SYNCS.EXCH.64 URZ, [UR5+0x78], UR10 ;  /* 0x0000780a05ff75b2 */ /* 0x0004640008000100 */
[----:B--2---:R-:W-:Y:S01]  /*08b0*/  NOP ;  /* 0x0000000000007918 */ /* 0x004fe20000000000 */
.L_x_11:
[----:B------:R-:W2:Y:S01]  /*08c0*/  SHFL.IDX PT, R2, R92, RZ, 0x1f ;  /* 0x00001fff5c027589 */ /* 0x000ea200000e0000 */
[----:B------:R-:W-:Y:S01]  /*08d0*/  NOP ;  /* 0x0000000000007918 */ /* 0x000fe20000000000 */
[----:B--2---:R-:W-:-:S13]  /*08e0*/  ISETP.NE.AND P0, PT, R2, 0x4, PT ;  /* 0x000000040200780c */ /* 0x004fda0003f05270 */
[----:B------:R-:W-:Y:S05]  /*08f0*/  @P0 BRA `(.L_x_12) ;  /* 0x00000000004c0947 */ /* 0x000fea0003800000 */
[----:B-1----:R-:W1:Y:S01]  /*0900*/  S2UR UR5, SR_CgaCtaId ;  /* 0x00000000000579c3 */ /* 0x002e620000008800 */
[----:B------:R-:W-:Y:S01]  /*0910*/  UMOV UR9, 0x100 ;  /* 0x0000010000097882 */ /* 0x000fe20000000000 */
[----:B------:R-:W-:Y:S01]  /*0920*/  UMOV UR7, 0x400 ;  /* 0x0000040000077882 */ /* 0x000fe20000000000 */
[----:B------:R-:W-:Y:S01]  /*0930*/  USEL UR9, UR9, 0xe0, UP2 ;  /* 0x000000e009097887 */ /* 0x000fe20009000000 */
[----:B------:R-:W-:Y:S01]  /*0940*/  UMOV UR4, 0x1 ;  /* 0x0000000100047882 */ /* 0x000fe20000000000 */
[----:B------:R-:W-:Y:S01]  /*0950*/  ELECT P0, URZ, PT ;  /* 0x0000000000ff782f */ /* 0x000fe20003800000 */
[----:B------:R-:W-:-:S04]  /*0960*/  UIADD3 UR10, UPT, UPT, -UR4, 0x100000, URZ ;  /* 0x00100000040a7890 */ /* 0x000fc8000fffe1ff */
[----:B------:R-:W-:Y:S02]  /*0970*/  USHF.L.U32 UR11, UR10, 0xb, URZ ;  /* 0x0000000b0a0b7899 */ /* 0x000fe400080006ff */
[----:B------:R-:W-:Y:S02]  /*0980*/  USHF.L.U32 UR10, UR10, 0x1, URZ ;  /* 0x000000010a0a7899 */ /* 0x000fe400080006ff */
[----:B------:R-:W-:-:S04]  /*0990*/  UIADD3 UR12, UPT, UPT, -UR9, 0x100000, URZ ;  /* 0x00100000090c7890 */ /* 0x000fc8000fffe1ff */
[----:B------:R-:W-:Y:S02]  /*09a0*/  USHF.L.U32 UR13, UR12, 0xb, URZ ;  /* 0x0000000b0c0d7899 */ /* 0x000fe400080006ff */
[----:B------:R-:W-:Y:S02]  /*09b0*/  USHF.L.U32 UR12, UR12, 0x1, URZ ;  /* 0x000000010c0c7899 */ /* 0x000fe400080006ff */
[----:B-1----:R-:W-:Y:S01]  /*09c0*/  ULEA UR5, UR5, UR7, 0x18 ;  /* 0x0000000705057291 */ /* 0x002fe2000f8ec0ff */
[----:B------:R-:W1:Y:S11]  /*09d0*/  FENCE.VIEW.ASYNC.S ;  /* 0x00000000000073c6 */ /* 0x000e760000000000 */
[----:B-1----:R2:W1:Y:S01]  /*09e0*/  SYNCS.EXCH.64 URZ, [UR5+0x80], UR10 ;  /* 0x0000800a05ff75b2 */ /* 0x0024620008000100 */
[----:B------:R2:W1:Y:S01]  /*09f0*/  SYNCS.EXCH.64 URZ, [UR5+0x90], UR12 ;  /* 0x0000900c05ff75b2 */ /* 0x0004620008000100 */
[----:B------:R2:W1:Y:S01]  /*0a00*/  SYNCS.EXCH.64 URZ, [UR5+0x88], UR10 ;  /* 0x0000880a05ff75b2 */ /* 0x0004620008000100 */
[----:B------:R2:W1:Y:S02]  /*0a10*/  SYNCS.EXCH.64 URZ, [UR5+0x98], UR12 ;  /* 0x0000980c05ff75b2 */ /* 0x0004640008000100 */
[----:B--2---:R-:W-:Y:S01]  /*0a20*/  NOP ;  /* 0x0000000000007918 */ /* 0x004fe20000000000 */
.L_x_12:
        /* <DEDUP_REMOVED lines=22> */
[----:B------:R2:W1:Y:S01]  /*0b90*/  SYNCS.EXCH.64 URZ, [UR7+0xd0], UR4 ;  /* 0x0000d00407ff75b2 */ /* 0x0004620008000100 */
[----:B------:R2:W1:Y:S01]  /*0ba0*/  SYNCS.EXCH.64 URZ, [UR7+0xb8], UR10 ;  /* 0x0000b80a07ff75b2 */ /* 0x0004620008000100 */
[----:B------:R2:W1:Y:S02]  /*0bb0*/  SYNCS.EXCH.64 URZ, [UR7+0xd8], UR4 ;  /* 0x0000d80407ff75b2 */ /* 0x0004640008000100 */
[----:B--2---:R-:W-:Y:S01]  /*0bc0*/  NOP ;  /* 0x0000000000007918 */ /* 0x004fe20000000000 */
.L_x_13:
        /* <DEDUP_REMOVED lines=18> */
.L_x_14:
[----:B-1----:R-:W1:Y:S01]  /*0cf0*/  S2UR UR5, SR_CTAID.X ;  /* 0x00000000000579c3 */ /* 0x002e620000002500 */
[----:B------:R-:W-:-:S05]  /*0d00*/  CS2R.32 R87, SR_CgaSize ;  /* 0x0000000000577805 */ /* 0x000fca0000008a00 */
[----:B------:R-:W-:-:S05]  /*0d10*/  IMAD R87, R87, -0xa0, RZ ;  /* 0xffffff6057577824 */ /* 0x000fca00078e02ff */
[----:B------:R-:W-:-:S14]  /*0d20*/  R2UR UR9, R87 ;  /* 0x00000000570972ca */ /* 0x000fdc00000e0000 */
[----:B------:R-:W2:Y:S01]  /*0d30*/  LDCU UR9, c[0x0][UR9+0x2b0] ;  /* 0x00005600090977ac */ /* 0x000ea20008000800 */
[----:B------:R-:W-:Y:S01]  /*0d40*/  NOP ;  /* 0x0000000000007918 */ /* 0x000fe20000000000 */
[----:B------:R-:W-:-:S05]  /*0d50*/  CS2R.32 R87, SR_CgaSize ;  /* 0x0000000000577805 */ /* 0x000fca0000008a00 */
[----:B------:R-:W-:-:S05]  /*0d60*/  IMAD R87, R87, -0xa0, RZ ;  /* 0xffffff6057577824 */ /* 0x000fca00078e02ff */
[----:B------:R-:W-:-:S14]  /*0d70*/  R2UR UR7, R87 ;  /* 0x00000000570772ca */ /* 0x000fdc00000e0000 */
[----:B------:R-:W3:Y:S01]  /*0d80*/  LDCU UR7, c[0x0][UR7+0x2b4] ;  /* 0x00005680070777ac */ /* 0x000ee20008000800 */
[----:B------:R-:W4:Y:S08]  /*0d90*/  S2UR UR4, SR_CTAID.Y ;  /* 0x00000000000479c3 */ /* 0x000f300000002600 */
[----:B------:R-:W3:Y:S01]  /*0da0*/  LDC R10, c[0x0][0xb24] ;  /* 0x0002c900ff0a7b82 */ /* 0x000ee20000000800 */
[----:B-1----:R-:W-:-:S02]  /*0db0*/  I2FP.F32.U32 R87, UR5 ;  /* 0x0000000500577c45 */ /* 0x002fc40008201000 */
[----:B------:R-:W-:-:S05]  /*0dc0*/  CS2R.32 R3, SR_CgaSize ;  /* 0x0000000000037805 */ /* 0x000fca0000008a00 */
[----:B------:R-:W-:-:S06]  /*0dd0*/  IMAD R3, R3, -0xa0, RZ ;  /* 0xffffff6003037824 */ /* 0x000fcc00078e02ff */
[----:B------:R-:W1:Y:S01]  /*0de0*/  LDC R3, c[0x0][R3+0x2a0] ;  /* 0x0000a80003037b82 */ /* 0x000e620000000800 */
[----:B------:R-:W-:Y:S01]  /*0df0*/  MOV R15, UR5 ;  /* 0x00000005000f7c02 */ /* 0x000fe20008000f00 */
[----:B--2---:R-:W-:Y:S01]  /*0e00*/  FMUL R87, R87, UR9 ;  /* 0x0000000957577c20 */ /* 0x004fe20008400000 */
[----:B----4-:R-:W-:Y:S02]  /*0e10*/  I2FP.F32.U32 R86, UR4 ;  /* 0x0000000400567c45 */ /* 0x010fe40008201000 */
[----:B------:R-:W-:-:S05]  /*0e20*/  CS2R.32 R2, SR_CgaSize ;  /* 0x0000000000027805 */ /* 0x000fca0000008a00 */
[----:B------:R-:W-:-:S06]  /*0e30*/  IMAD R2, R2, -0xa0, RZ ;  /* 0xffffff6002027824 */ /* 0x000fcc00078e02ff */
[----:B------:R-:W2:Y:S01]  /*0e40*/  LDC R2, c[0x0][R2+0x2a4] ;  /* 0x0000a90002027b82 */ /* 0x000ea20000000800 */
[----:B------:R-:W-:Y:S01]  /*0e50*/  MOV R14, UR4 ;  /* 0x00000004000e7c02 */ /* 0x000fe20008000f00 */
[----:B------:R-:W4:Y:S01]  /*0e60*/  F2I.U32.TRUNC.NTZ R87, R87 ;  /* 0x0000005700577305 */ /* 0x000f22000020f000 */
[----:B---3--:R-:W-:-:S05]  /*0e70*/  FMUL R86, R86, UR7 ;  /* 0x0000000756567c20 */ /* 0x008fca0008400000 */
[----:B------:R-:W-:Y:S01]  /*0e80*/  BAR.SYNC.DEFER_BLOCKING 0x0 ;  /* 0x0000000000007b1d */ /* 0x000fe20000010000 */
[----:B------:R-:W-:-:S05]  /*0e90*/  ISETP.GE.AND P0, PT, R10, 0x1, PT ;  /* 0x000000010a00780c */ /* 0x000fca0003f06270 */
[----:B------:R-:W3:Y:S02]  /*0ea0*/  F2I.U32.TRUNC.NTZ R86, R86 ;  /* 0x0000005600567305 */ /* 0x000ee4000020f000 */
[----:B------:R-:W2:Y:S01]  /*0eb0*/  S2UR UR36, SR_CTAID.Z ;  /* 0x00000000002479c3 */ /* 0x000ea20000002700 */
[----:B----4-:R-:W-:-:S05]  /*0ec0*/  IADD3 R87, PT, PT, -R87, RZ, RZ ;  /* 0x000000ff57577210 */ /* 0x010fca0007ffe1ff */
[----:B-1----:R-:W-:Y:S01]  /*0ed0*/  IMAD R87, R3, R87, UR5 ;  /* 0x0000000503577e24 */ /* 0x002fe2000f8e0257 */
[----:B---3--:R-:W-:-:S05]  /*0ee0*/  IADD3 R86, PT, PT, -R86, RZ, RZ ;  /* 0x000000ff56567210 */ /* 0x008fca0007ffe1ff */
[----:B--2---:R-:W-:Y:S01]  /*0ef0*/  IMAD R86, R2, R86, UR4 ;  /* 0x0000000402567e24 */ /* 0x004fe2000f8e0256 */
[----:B------:R-:W-:Y:S06]  /*0f00*/  @!P0 BRA `(.L_x_15) ;  /* 0x0000000000b88947 */ /* 0x000fec0003800000 */
[----:B------:R-:W1:Y:S01]  /*0f10*/  LDC.64 R4, c[0x0][0xb18] ;  /* 0x0002c600ff047b82 */ /* 0x000e620000000a00 */
[----:B------:R-:W-:-:S07]  /*0f20*/  ISETP.NE.AND P0, PT, R10, 0x1, PT ;  /* 0x000000010a00780c */ /* 0x000fce0003f05270 */
[----:B------:R-:W2:Y:S08]  /*0f30*/  LDC R9, c[0x0][0xb0c] ;  /* 0x0002c300ff097b82 */ /* 0x000eb00000000800 */
[----:B------:R-:W3:Y:S08]  /*0f40*/  LDC R12, c[0x0][0x370] ;  /* 0x0000dc00ff0c7b82 */ /* 0x000ef00000000800 */
[----:B------:R-:W4:Y:S01]  /*0f50*/  LDC R11, c[0x0][0x374] ;  /* 0x0000dd00ff0b7b82 */ /* 0x000f220000000800 */
[----:B-1----:R-:W-:-:S07]  /*0f60*/  ISETP.NE.AND P1, PT, R4, 0x1, PT ;  /* 0x000000010400780c */ /* 0x002fce0003f25270 */
[----:B------:R-:W3:Y:S01]  /*0f70*/  LDC.64 R6, c[0x0][0xb10] ;  /* 0x0002c400ff067b82 */ /* 0x000ee20000000a00 */
[----:B--2---:R-:W-:-:S07]  /*0f80*/  ISETP.NE.AND P2, PT, R9, 0x1, PT ;  /* 0x000000010900780c */ /* 0x004fce0003f45270 */
[----:B------:R-:W1:Y:S08]  /*0f90*/  LDC R8, c[0x0][0xb20] ;  /* 0x0002c800ff087b82 */ /* 0x000e700000000800 */
[----:B------:R-:W2:Y:S01]  /*0fa0*/  LDC.64 R2, c[0x0][0xb28] ;  /* 0x0002ca00ff027b82 */ /* 0x000ea20000000a00 */
[----:B----4-:R-:W-:-:S04]  /*0fb0*/  IMAD.HI.U32 R13, R11, R5, RZ ;  /* 0x000000050b0d7227 */ /* 0x010fc800078e00ff */
[----:B------:R-:W-:-:S04]  /*0fc0*/  IMAD.HI.U32 R5, R14, R5, RZ ;  /* 0x000000050e057227 */ /* 0x000fc800078e00ff */
[----:B---3--:R-:W-:-:S05]  /*0fd0*/  IMAD.HI.U32 R16, R12, R6, RZ ;  /* 0x000000060c107227 */ /* 0x008fca00078e00ff */
[-C--:B------:R-:W-:Y:S01]  /*0fe0*/  @P2 SHF.R.U32.HI R12, RZ, R7.reuse, R16 ;  /* 0x00000007ff0c2219 */ /* 0x080fe20000011610 */
[----:B------:R-:W-:Y:S01]  /*0ff0*/  IMAD.HI.U32 R16, R15, R6, RZ ;  /* 0x000000060f107227 */ /* 0x000fe200078e00ff */
[-C--:B-1----:R-:W-:Y:S02]  /*1000*/  @P1 SHF.R.U32.HI R11, RZ, R8.reuse, R13 ;  /* 0x00000008ff0b1219 */ /* 0x082fe4000001160d */
[----:B------:R-:W-:Y:S02]  /*1010*/  SHF.R.U32.HI R5, RZ, R8, R5 ;  /* 0x00000008ff057219 */ /* 0x000fe40000011605 */
[----:B------:R-:W-:Y:S02]  /*1020*/  SHF.R.U32.HI R16, RZ, R7, R16 ;  /* 0x00000007ff107219 */ /* 0x000fe40000011610 */
[----:B------:R-:W-:Y:S01]  /*1030*/  SEL R5, R14, R5, !P1 ;  /* 0x000000050e057207 */ /* 0x000fe20004800000 */
[----:B--2---:R-:W-:Y:S01]  /*1040*/  IMAD.HI.U32 R13, R11, R2, RZ ;  /* 0x000000020b0d7227 */ /* 0x004fe200078e00ff */
[----:B------:R-:W-:-:S03]  /*1050*/  SEL R16, R15, R16, !P2 ;  /* 0x000000100f107207 */ /* 0x000fc60005000000 */
[----:B------:R-:W-:Y:S01]  /*1060*/  IMAD.HI.U32 R6, R12, R2, RZ ;  /* 0x000000020c067227 */ /* 0x000fe200078e00ff */
[----:B------:R-:W-:-:S04]  /*1070*/  @P0 SHF.R.U32.HI R11, RZ, R3, R13 ;  /* 0x00000003ff0b0219 */ /* 0x000fc8000001160d */
[----:B------:R-:W-:Y:S01]  /*1080*/  @P0 SHF.R.U32.HI R12, RZ, R3, R6 ;  /* 0x00000003ff0c0219 */ /* 0x000fe20000011606 */
[----:B------:R-:W-:-:S04]  /*1090*/  IMAD R11, R11, R10, RZ ;  /* 0x0000000a0b0b7224 */ /* 0x000fc800078e02ff */
[----:B------:R-:W-:Y:S01]  /*10a0*/  IMAD R6, R12, R10, RZ ;  /* 0x0000000a0c067224 */ /* 0x000fe200078e02ff */
[----:B------:R-:W-:-:S04]  /*10b0*/  ISETP.GE.AND P1, PT, R5, R11, PT ;  /* 0x0000000b0500720c */ /* 0x000fc80003f26270 */
[----:B------:R-:W-:Y:S01]  /*10c0*/  ISETP.GE.OR P1, PT, R16, R6, P1 ;  /* 0x000000061000720c */ /* 0x000fe20000f26670 */
[----:B------:R-:W-:-:S05]  /*10d0*/  IMAD.HI.U32 R6, R5, R2, RZ ;  /* 0x0000000205067227 */ /* 0x000fca00078e00ff */
[----:B------:R-:W-:-:S04]  /*10e0*/  SHF.R.U32.HI R6, RZ, R3, R6 ;  /* 0x00000003ff067219 */ /* 0x000fc80000011606 */
[----:B------:R-:W-:-:S03]  /*10f0*/  SEL R6, R5, R6, !P0 ;  /* 0x0000000605067207 */ /* 0x000fc60004000000 */
[----:B------:R-:W-:Y:S01]  /*1100*/  @!P1 IMAD.HI.U32 R7, R16, R2, RZ ;  /* 0x0000000210079227 */ /* 0x000fe200078e00ff */
[----:B------:R-:W-:-:S04]  /*1110*/  IADD3 R2, PT, PT, -R6, RZ, RZ ;  /* 0x000000ff06027210 */ /* 0x000fc80007ffe1ff */
[----:B------:R-:W-:Y:S01]  /*1120*/  @!P1 SHF.R.U32.HI R3, RZ, R3, R7 ;  /* 0x00000003ff039219 */ /* 0x000fe20000011607 */
[----:B------:R-:W-:Y:S01]  /*1130*/  IMAD R2, R10, R2, R5 ;  /* 0x000000020a027224 */ /* 0x000fe200078e0205 */
[----:B------:R-:W-:Y:S02]  /*1140*/  IADD3 R7, PT, PT, -R5, RZ, RZ ;  /* 0x000000ff05077210 */ /* 0x000fe40007ffe1ff */
[----:B------:R-:W-:-:S03]  /*1150*/  @!P1 SEL R3, R16, R3, !P0 ;  /* 0x0000000310039207 */ /* 0x000fc60004000000 */
[----:B------:R-:W-:Y:S02]  /*1160*/  IMAD R7, R4, R7, R14 ;  /* 0x0000000704077224 */ /* 0x000fe400078e020e */
[--C-:B------:R-:W-:Y:S02]  /*1170*/  @!P1 IMAD.IADD R6, R6, 0x1, -R3.reuse ;  /* 0x0000000106069824 */ /* 0x100fe400078e0a03 */
[----:B------:R-:W-:Y:S01]  /*1180*/  @!P1 IMAD R3, R2, R12, R3 ;  /* 0x0000000c02039224 */ /* 0x000fe200078e0203 */
[----:B------:R-:W-:Y:S01]  /*1190*/  IADD3 R2, PT, PT, -R16, RZ, RZ ;  /* 0x000000ff10027210 */ /* 0x000fe20007ffe1ff */
[----:B------:R-:W-:Y:S02]  /*11a0*/  @!P1 IMAD R5, R6, R10, R16 ;  /* 0x0000000a06059224 */ /* 0x000fe400078e0210 */
[----:B------:R-:W-:Y:S02]  /*11b0*/  @!P1 IMAD.MOV.U32 R16, RZ, RZ, R3 ;  /* 0x000000ffff109224 */ /* 0x000fe400078e0003 */
[----:B------:R-:W-:-:S02]  /*11c0*/  IMAD R2, R9, R2, R15 ;  /* 0x0000000209027224 */ /* 0x000fc400078e020f */
[----:B------:R-:W-:Y:S02]  /*11d0*/  IMAD R14, R5, R4, R7 ;  /* 0x00000004050e7224 */ /* 0x000fe400078e0207 */
[----:B------:R-:W-:Y:S02]  /*11e0*/  IMAD R15, R16, R9, R2 ;  /* 0x00000009100f7224 */ /* 0x000fe400078e0202 */
.L_x_15:
[----:B------:R-:W1:Y:S01]  /*11f0*/  LDCU UR4, c[0x0][0xb30] ;  /* 0x00016600ff0477ac */ /* 0x000e620008000800 */
[----:B------:R-:W2:Y:S08]  /*1200*/  S2UR UR37, SR_CgaCtaId ;  /* 0x00000000002579c3 */ /* 0x000eb00000008800 */
[----:B------:R-:W3:Y:S01]  /*1210*/  LDC R40, c[0x0][0xb24] ;  /* 0x0002c900ff287b82 */ /* 0x000ee20000000800 */
[----:B-1----:R-:W-:-:S09]  /*1220*/  UISETP.NE.AND UP1, UPT, UR4, 0x1, UPT ;  /* 0x000000010400788c */ /* 0x002fd2000bf25270 */
[----:B--2---:R-:W-:Y:S05]  /*1230*/  BRA.U UP1, `(.L_x_16) ;  /* 0x0000000101407547 */ /* 0x004fea000b800000 */
[----:B------:R-:W1:Y:S08]  /*1240*/  LDC.64 R4, c[0x0][0xb10] ;  /* 0x0002c400ff047b82 */ /* 0x000e700000000a00 */
[----:B------:R-:W2:Y:S08]  /*1250*/  LDC.64 R2, c[0x0][0xb18] ;  /* 0x0002c600ff027b82 */ /* 0x000eb00000000a00 */
[----:B------:R-:W4:Y:S08]  /*1260*/  LDC R6, c[0x0][0xb20] ;  /* 0x0002c800ff067b82 */ /* 0x000f300000000800 */
[----:B------:R-:W3:Y:S01]  /*1270*/  LDC R7, c[0x0][0xb0c] ;  /* 0x0002c300ff077b82 */ /* 0x000ee20000000800 */
[----:B-1----:R-:W-:-:S05]  /*1280*/  IMAD.HI.U32 R4, R15, R4, RZ ;  /* 0x000000040f047227 */ /* 0x002fca00078e00ff */
[----:B------:R-:W-:Y:S01]  /*1290*/  SHF.R.U32.HI R4, RZ, R5, R4 ;  /* 0x00000005ff047219 */ /* 0x000fe20000011604 */
[----:B--2---:R-:W-:Y:S01]  /*12a0*/  IMAD.HI.U32 R3, R14, R3, RZ ;  /* 0x000000030e037227 */ /* 0x004fe200078e00ff */
[----:B------:R-:W-:-:S04]  /*12b0*/  ISETP.NE.AND P0, PT, R2, 0x1, PT ;  /* 0x000000010200780c */ /* 0x000fc80003f05270 */
[----:B----4-:R-:W-:-:S04]  /*12c0*/  SHF.R.U32.HI R3, RZ, R6, R3 ;  /* 0x00000006ff037219 */ /* 0x010fc80000011603 */
[----:B------:R-:W-:Y:S02]  /*12d0*/  SEL R3, R14, R3, !P0 ;  /* 0x000000030e037207 */ /* 0x000fe40004000000 */
[----:B---3--:R-:W-:-:S04]  /*12e0*/  ISETP.NE.AND P1, PT, R7, 0x1, PT ;  /* 0x000000010700780c */ /* 0x008fc80003f25270 */
[----:B------:R-:W-:-:S05]  /*12f0*/  SEL R4, R15, R4, !P1 ;  /* 0x000000040f047207 */ /* 0x000fca0004800000 */
[----:B------:R-:W-:Y:S02]  /*1300*/  IMAD.IADD R5, R3, 0x1, -R4 ;  /* 0x0000000103057824 */ /* 0x000fe400078e0a04 */
[----:B------:R-:W-:Y:S02]  /*1310*/  IMAD.IADD R3, R4, 0x1, -R3 ;  /* 0x0000000104037824 */ /* 0x000fe400078e0a03 */
[----:B------:R-:W-:Y:S02]  /*1320*/  IMAD R15, R5, R7, R15 ;  /* 0x00000007050f7224 */ /* 0x000fe400078e020f */
[----:B------:R-:W-:-:S07]  /*1330*/  IMAD R14, R3, R2, R14 ;  /* 0x00000002030e7224 */ /* 0x000fce00078e020e */
.L_x_16:
[----:B------:R-:W-:Y:S01]  /*1340*/  BAR.SYNC.DEFER_BLOCKING 0x0 ;  /* 0x0000000000007b1d */ /* 0x000fe20000010000 */
[----:B------:R-:W-:Y:S01]  /*1350*/  UISETP.NE.AND UP1, UPT, UR8, 0x2, UPT ;  /* 0x000000020800788c */ /* 0x000fe2000bf25270 */
[----:B------:R-:W-:Y:S02]  /*1360*/  ISETP.NE.OR P5, PT, R0, 0x2, !P5 ;  /* 0x000000020000780c */ /* 0x000fe40006fa5670 */
[----:B------:R-:W-:-:S06]  /*1370*/  LOP3.LUT R2, R93, 0x1f, RZ, 0xc0, !PT ;  /* 0x0000001f5d027812 */ /* 0x000fcc00078ec0ff */
[----:B------:R-:W-:Y:S05]  /*1380*/  BRA.U UP1, `(.L_x_17) ;  /* 0x00000011015c7547 */ /* 0x000fea000b800000 */
[----:B------:R-:W1:Y:S01]  /*1390*/  LDCU UR13, c[0x0][0x38c] ;  /* 0x00007180ff0d77ac */ /* 0x000e620008000800 */
[----:B------:R-:W2:Y:S01]  /*13a0*/  LDC R8, c[0x0][0x370] ;  /* 0x0000dc00ff087b82 */ /* 0x000ea20000000800 */
[----:B------:R-:W-:Y:S01]  /*13b0*/  PLOP3.LUT P1, PT, PT, PT, UP2, 0x80, 0x8 ;  /* 0x000000000008781c */ /* 0x000fe20003f2f028 */
[----:B------:R-:W-:Y:S01]  /*13c0*/  IMAD.MOV.U32 R17, RZ, RZ, 0x1 ;  /* 0x00000001ff117424 */ /* 0x000fe200078e00ff */
[----:B------:R-:W-:Y:S01]  /*13d0*/  ISETP.EQ.OR P4, PT, R2, RZ, P5 ;  /* 0x000000ff0200720c */ /* 0x000fe20002f82670 */
[----:B------:R-:W-:Y:S01]  /*13e0*/  IMAD.MOV.U32 R16, RZ, RZ, RZ ;  /* 0x000000ffff107224 */ /* 0x000fe200078e00ff */
[----:B------:R-:W-:Y:S02]  /*13f0*/  PLOP3.LUT P1, PT, P1, PT, PT, 0x8, 0x80 ;  /* 0x000000000080781c */ /* 0x000fe40000f2e170 */
[----:B------:R-:W-:Y:S01]  /*1400*/  CS2R R12, SRZ ;  /* 0x00000000000c7805 */ /* 0x000fe2000001ff00 */
[----:B------:R-:W-:Y:S01]  /*1410*/  IMAD.MOV.U32 R11, RZ, RZ, 0x1 ;  /* 0x00000001ff0b7424 */ /* 0x000fe200078e00ff */
[----:B------:R-:W4:Y:S01]  /*1420*/  LDC R0, c[0x0][0x374] ;  /* 0x0000dd00ff007b82 */ /* 0x000f220000000800 */
[----:B------:R-:W2:Y:S01]  /*1430*/  LDCU.64 UR22, c[0x0][0x348] ;  /* 0x00006900ff1677ac */ /* 0x000ea20008000a00 */
[----:B------:R-:W-:Y:S01]  /*1440*/  UMOV UR6, URZ ;  /* 0x000000ff00067c82 */ /* 0x000fe20008000000 */
[----:B-1----:R-:W-:-:S04]  /*1450*/  UIADD3 UR5, UPT, UPT, UR13, 0x3f, URZ ;  /* 0x0000003f0d057890 */ /* 0x002fc8000fffe0ff */
[----:B------:R-:W-:-:S04]  /*1460*/  USHF.R.S32.HI UR4, URZ, 0x1f, UR5 ;  /* 0x0000001fff047899 */ /* 0x000fc80008011405 */
[----:B------:R-:W-:-:S04]  /*1470*/  ULEA.HI UR4, UR4, UR5, URZ, 0x6 ;  /* 0x0000000504047291 */ /* 0x000fc8000f8f30ff */
[----:B------:R-:W-:Y:S02]  /*1480*/  USHF.R.S32.HI UR15, URZ, 0x6, UR4 ;  /* 0x00000006ff0f7899 */ /* 0x000fe40008011404 */
[----:B------:R-:W-:Y:S02]  /*1490*/  UIADD3 UR4, UPT, UPT, UR13, -0x1, URZ ;  /* 0xffffffff0d047890 */ /* 0x000fe4000fffe0ff */
[----:B------:R-:W-:Y:S02]  /*14a0*/  UISETP.LT.U32.AND UP0, UPT, UR15, 0x4, UPT ;  /* 0x000000040f00788c */ /* 0x000fe4000bf01070 */
[----:B------:R-:W-:Y:S02]  /*14b0*/  UISETP.GE.U32.AND UP1, UPT, UR4, -0x7f, UPT ;  /* 0xffffff810400788c */ /* 0x000fe4000bf26070 */
[----:B------:R-:W-:Y:S02]  /*14c0*/  USEL UR14, UR15, 0x4, UP0 ;  /* 0x000000040f0e7887 */ /* 0x000fe40008000000 */
[----:B------:R-:W-:-:S02]  /*14d0*/  UIADD3 UR13, UPT, UPT, UR13, 0x7e, URZ ;  /* 0x0000007e0d0d7890 */ /* 0x000fc4000fffe0ff */
[----:B------:R-:W-:Y:S02]  /*14e0*/  UIADD3 UR5, UPT, UPT, UR14, -0x1, URZ ;  /* 0xffffffff0e057890 */ /* 0x000fe4000fffe0ff */
[----:B------:R-:W-:-:S03]  /*14f0*/  UIADD3 UR7, UPT, UPT, UR15, -UR14, URZ ;  /* 0x8000000e0f077290 */ /* 0x000fc6000fffe0ff */
[----:B------:R-:W-:-:S04]  /*1500*/  @UP1 UIADD3 UR5, UPT, UPT, UR14, URZ, URZ ;  /* 0x000000ff0e051290 */ /* 0x000fc8000fffe0ff */
[----:B--2---:R-:W-:-:S12]  /*1510*/  UIADD3 UR5, UPT, UPT, UR5, 0x1, URZ ;  /* 0x0000000105057890 */ /* 0x004fd8000fffe0ff */
.L_x_35:
[----:B------:R-:W-:Y:S01]  /*1520*/  UISETP.NE.AND UP0, UPT, UR37, URZ, UPT ;  /* 0x000000ff2500728c */ /* 0x000fe2000bf05270 */
[----:B------:R-:W1:Y:S08]  /*1530*/  S2UR UR37, SR_CgaCtaId ;  /* 0x00000000002579c3 */ /* 0x000e700000008800 */
[----:B------:R-:W-:Y:S05]  /*1540*/  BRA.U UP0, `(.L_x_18) ;  /* 0x0000000100347547 */ /* 0x000fea000b800000 */
[----:B------:R-:W2:Y:S01]  /*1550*/  S2R R2, SR_CgaCtaId ;  /* 0x0000000000027919 */ /* 0x000ea20000008800 */
[----:B------:R-:W-:-:S04]  /*1560*/  MOV R3, 0x400 ;  /* 0x0000040000037802 */ /* 0x000fc80000000f00 */
[----:B--2---:R-:W-:Y:S02]  /*1570*/  LEA R2, R2, R3, 0x18 ;  /* 0x0000000302027211 */ /* 0x004fe400078ec0ff */
[----:B------:R-:W-:-:S03]  /*1580*/  SHF.L.U32 R3, R11, 0x1f, RZ ;  /* 0x0000001f0b037819 */ /* 0x000fc600000006ff */
[----:B------:R-:W-:-:S04]  /*1590*/  IMAD R2, R12, 0x8, R2 ;  /* 0x000000080c027824 */ /* 0x000fc800078e0202 */
[----:B------:R-:W2:Y:S02]  /*15a0*/  SYNCS.PHASECHK.TRANS64.TRYWAIT P0, [R2+URZ+0xf0], R3 ;  /* 0x0000f003020075a7 */ /* 0x000ea400080011ff */
[----:B--2---:R-:W-:Y:S05]  /*15b0*/  @!P0 BRA `(.L_x_19) ;  /* 0x0000005c00ac8947 */ /* 0x004fea0003800000 */
.L_x_115:
[----:B------:R-:W-:Y:S01]  /*15c0*/  VIADD R12, R12, 0x1 ;  /* 0x000000010c0c7836 */ /* 0x000fe20000000000 */
[----:B------:R2:W-:Y:S04]  /*15d0*/  SYNCS.ARRIVE.TRANS64.A1T0 RZ, [R2+URZ+0xe0], RZ ;  /* 0x0000e0ff02ff79a7 */ /* 0x0005e800081000ff */
[----:B------:R-:W-:-:S04]  /*15e0*/  ISETP.NE.AND P0, PT, R12, 0x2, PT ;  /* 0x000000020c00780c */ /* 0x000fc80003f05270 */
[----:B------:R-:W-:Y:S02]  /*15f0*/  SEL R12, R12, RZ, P0 ;  /* 0x000000ff0c0c7207 */ /* 0x000fe40000000000 */
[----:B--2---:R-:W-:-:S04]  /*1600*/  SEL R2, RZ, 0x1, P0 ;  /* 0x00000001ff027807 */ /* 0x004fc80000000000 */
[----:B------:R-:W-:-:S07]  /*1610*/  LOP3.LUT R11, R11, R2, RZ, 0x3c, !PT ;  /* 0x000000020b0b7212 */ /* 0x000fce00078e3cff */
.L_x_18:
[----:B------:R-:W-:Y:S01]  /*1620*/  UMOV UR4, 0x400 ;  /* 0x0000040000047882 */ /* 0x000fe20000000000 */
[----:B------:R-:W-:Y:S01]  /*1630*/  SHF.L.U32 R2, R17, 0x1f, RZ ;  /* 0x0000001f11027819 */ /* 0x000fe200000006ff */
[----:B-1----:R-:W-:Y:S01]  /*1640*/  ULEA UR4, UR37, UR4, 0x18 ;  /* 0x0000000425047291 */ /* 0x002fe2000f8ec0ff */
[----:B------:R-:W-:Y:S01]  /*1650*/  R2UR UR35, R15 ;  /* 0x000000000f2372ca */ /* 0x000fe200000e0000 */
[----:B------:R-:W-:Y:S01]  /*1660*/  UISETP.GE.U32.AND UP0, UPT, UR13, 0x7f, UPT ;  /* 0x0000007f0d00788c */ /* 0x000fe2000bf06070 */
[----:B------:R-:W-:Y:S01]  /*1670*/  R2UR UR11, R14 ;  /* 0x000000000e0b72ca */ /* 0x000fe200000e0000 */
[----:B------:R-:W-:Y:S01]  /*1680*/  ULEA UR8, UR6, UR4, 0x3 ;  /* 0x0000000406087291 */ /* 0x000fe2000f8e18ff */
[----:B------:R-:W-:-:S08]  /*1690*/  UMOV UR24, URZ ;  /* 0x000000ff00187c82 */ /* 0x000fd00008000000 */
[----:B------:R1:W2:Y:S01]  /*16a0*/  SYNCS.PHASECHK.TRANS64.TRYWAIT P0, [UR8+0x20], R2 ;  /* 0x00002002ff0075a7 */ /* 0x0002a20008001108 */
[----:B------:R-:W-:Y:S02]  /*16b0*/  USHF.L.U32 UR35, UR35, 0x7, URZ ;  /* 0x0000000723237899 */ /* 0x000fe400080006ff */
[----:B------:R-:W-:Y:S01]  /*16c0*/  USHF.L.U32 UR11, UR11, 0x6, URZ ;  /* 0x000000060b0b7899 */ /* 0x000fe200080006ff */
[----:B------:R-:W-:Y:S11]  /*16d0*/  BRA.U !UP0, `(.L_x_20) ;  /* 0x0000000108a87547 */ /* 0x000ff6000b800000 */
[----:B------:R-:W-:Y:S01]  /*16e0*/  UMOV UR16, URZ ;  /* 0x000000ff00107c82 */ /* 0x000fe20008000000 */
[----:B------:R-:W-:-:S05]  /*16f0*/  UMOV UR17, UR6 ;  /* 0x0000000600117c82 */ /* 0x000fca0008000000 */
.L_x_25:
[----:B-1----:R-:W-:Y:S01]  /*1700*/  ULEA UR33, UR17, UR4, 0x3 ;  /* 0x0000000411217291 */ /* 0x002fe2000f8e18ff */
[----:B--2---:R-:W-:Y:S01]  /*1710*/  @!P5 MOV R3, 0x6000 ;  /* 0x000060000003d802 */ /* 0x004fe20000000f00 */
[----:B--2---:R-:W-:Y:S10]  /*1720*/  @P0 BRA `(.L_x_21) ;  /* 0x00000000000c0947 */ /* 0x004ff40003800000 */
[----:B------:R-:W-:-:S04]  /*1730*/  SHF.L.U32 R4, R17, 0x1f, RZ ;  /* 0x0000001f11047819 */ /* 0x000fc800000006ff */
[----:B------:R-:W2:Y:S02]  /*1740*/  SYNCS.PHASECHK.TRANS64.TRYWAIT P0, [UR33+0x20], R4 ;  /* 0x00002004ff0075a7 */ /* 0x000ea40008001121 */
[----:B--2---:R-:W-:Y:S05]  /*1750*/  @!P0 BRA `(.L_x_22) ;  /* 0x0000005c00588947 */ /* 0x004fea0003800000 */
.L_x_21:
[----:B------:R2:W-:Y:S01]  /*1760*/  @!P5 SYNCS.ARRIVE.TRANS64 RZ, [UR33], R3 ;  /* 0x00000003ffffd9a7 */ /* 0x0005e20008000021 */
[----:B------:R-:W-:Y:S04]  /*1770*/  BSSY.RECONVERGENT B0, `(.L_x_23) ;  /* 0x0000003000007945 */ /* 0x000fe80003800200 */
[----:B------:R-:W-:Y:S05]  /*1780*/  @P4 BRA `(.L_x_24) ;  /* 0x0000000000044947 */ /* 0x000fea0003800000 */
[----:B------:R-:W-:Y:S05]  /*1790*/  BPT.TRAP 0x1 ;  /* 0x000000040000795c */ /* 0x000fea0000300000 */
.L_x_24:
[----:B------:R-:W-:Y:S05]  /*17a0*/  BSYNC.RECONVERGENT B0 ;  /* 0x0000000000007941 */ /* 0x000fea0003800200 */
.L_x_23:
[----:B------:R-:W-:Y:S02]  /*17b0*/  UIADD3 UR6, UPT, UPT, UR17, 0x1, URZ ;  /* 0x0000000111067890 */ /* 0x000fe4000fffe0ff */
[----:B------:R-:W-:Y:S02]  /*17c0*/  ULEA UR32, UR17, UR4, 0xe ;  /* 0x0000000411207291 */ /* 0x000fe4000f8e70ff */
[----:B------:R-:W-:Y:S02]  /*17d0*/  UISETP.NE.AND UP0, UPT, UR6, 0x4, UPT ;  /* 0x000000040600788c */ /* 0x000fe4000bf05270 */
[----:B------:R-:W-:Y:S02]  /*17e0*/  UIADD3 UR26, UP1, UPT, UR22, 0x80, URZ ;  /* 0x00000080161a7890 */ /* 0x000fe4000ff3e0ff */
[----:B------:R-:W-:Y:S02]  /*17f0*/  USEL UR9, URZ, 0x1, UP0 ;  /* 0x00000001ff097887 */ /* 0x000fe40008000000 */
[----:B------:R-:W-:-:S02]  /*1800*/  USEL UR6, UR6, URZ, UP0 ;  /* 0x000000ff06067287 */ /* 0x000fc40008000000 */
[----:B------:R-:W-:Y:S02]  /*1810*/  UIADD3 UR20, UP0, UPT, UR22, 0x180, URZ ;  /* 0x0000018016147890 */ /* 0x000fe4000ff1e0ff */
[----:B------:R-:W-:Y:S01]  /*1820*/  ULEA UR8, UR6, UR4, 0x3 ;  /* 0x0000000406087291 */ /* 0x000fe2000f8e18ff */
[----:B------:R-:W-:Y:S01]  /*1830*/  LOP3.LUT R17, R17, UR9, RZ, 0x3c, !PT ;  /* 0x0000000911117c12 */ /* 0x000fe2000f8e3cff */
[----:B------:R-:W-:Y:S02]  /*1840*/  USHF.L.U32 UR34, UR16, 0x6, URZ ;  /* 0x0000000610227899 */ /* 0x000fe400080006ff */
[----:B------:R-:W-:Y:S01]  /*1850*/  UIADD3.X UR27, UPT, UPT, URZ, UR23, URZ, UP1, !UPT ;  /* 0x00000017ff1b7290 */ /* 0x000fe20008ffe4ff */
[----:B-1----:R-:W-:Y:S01]  /*1860*/  SHF.L.U32 R2, R17, 0x1f, RZ ;  /* 0x0000001f11027819 */ /* 0x002fe200000006ff */
[----:B------:R-:W-:Y:S02]  /*1870*/  UIADD3 UR32, UPT, UPT, UR32, 0x6400, URZ ;  /* 0x0000640020207890 */ /* 0x000fe4000fffe0ff */
[----:B------:R-:W-:Y:S01]  /*1880*/  UIADD3.X UR21, UPT, UPT, URZ, UR23, URZ, UP0, !UPT ;  /* 0x00000017ff157290 */ /* 0x000fe200087fe4ff */
[----:B------:R1:W1:Y:S01]  /*1890*/  SYNCS.PHASECHK.TRANS64.TRYWAIT P0, [UR8+0x20], R2 ;  /* 0x00002002ff0075a7 */ /* 0x0002620008001108 */
[----:B------:R-:W-:Y:S01]  /*18a0*/  ULEA UR8, UR17, UR4, 0xd ;  /* 0x0000000411087291 */ /* 0x000fe2000f8e68ff */
[----:B------:R-:W-:Y:S01]  /*18b0*/  UMOV UR18, 0x0 ;  /* 0x0000000000127882 */ /* 0x000fe20000000000 */
[----:B------:R-:W-:-:S02]  /*18c0*/  UMOV UR19, 0x10000000 ;  /* 0x1000000000137882 */ /* 0x000fc40000000000 */
[----:B------:R-:W-:Y:S01]  /*18d0*/  UIADD3 UR8, UPT, UPT, UR8, 0x16400, URZ ;  /* 0x0001640008087890 */ /* 0x000fe2000fffe0ff */
[----:B------:R1:W-:Y:S01]  /*18e0*/  UTMALDG.3D [UR32], [UR26], desc[UR18] ;  /* 0x000012201a0075b4 */ /* 0x0003e20008011000 */
[----:B------:R-:W-:Y:S01]  /*18f0*/  UMOV UR12, UR36 ;  /* 0x00000024000c7c82 */ /* 0x000fe20008000000 */
[----:B------:R-:W-:Y:S01]  /*1900*/  UMOV UR9, UR33 ;  /* 0x0000002100097c82 */ /* 0x000fe20008000000 */
[----:B------:R-:W-:Y:S01]  /*1910*/  UMOV UR10, UR34 ;  /* 0x00000022000a7c82 */ /* 0x000fe20008000000 */
[----:B------:R-:W-:Y:S01]  /*1920*/  UIADD3 UR16, UPT, UPT, UR16, 0x1, URZ ;  /* 0x0000000110107890 */ /* 0x000fe2000fffe0ff */
[----:B------:R-:W-:Y:S01]  /*1930*/  UMOV UR24, UR5 ;  /* 0x0000000500187c82 */ /* 0x000fe20008000000 */
[----:B------:R-:W-:Y:S02]  /*1940*/  UMOV UR17, UR6 ;  /* 0x0000000600117c82 */ /* 0x000fe40008000000 */
[----:B------:R1:W-:Y:S01]  /*1950*/  UTMALDG.3D [UR8], [UR20], desc[UR18] ;  /* 0x00001208140075b4 */ /* 0x0003e20008011000 */
[----:B------:R-:W-:-:S09]  /*1960*/  UISETP.NE.AND UP0, UPT, UR16, UR5, UPT ;  /* 0x000000051000728c */ /* 0x000fd2000bf05270 */
[----:B------:R-:W-:Y:S05]  /*1970*/  BRA.U UP0, `(.L_x_25) ;  /* 0xfffffffd00607547 */ /* 0x000fea000b83ffff */
.L_x_20:
[----:B-1----:R-:W-:Y:S01]  /*1980*/  ULEA UR8, UR6, UR4, 0x3 ;  /* 0x0000000406087291 */ /* 0x002fe2000f8e18ff */
[----:B------:R-:W-:Y:S01]  /*1990*/  SHF.L.U32 R2, R17, 0x1f, RZ ;  /* 0x0000001f11027819 */ /* 0x000fe200000006ff */
[----:B------:R-:W-:Y:S01]  /*19a0*/  @!P1 SYNCS.ARRIVE.TRANS64.A1T0 RZ, [UR4+0x78], RZ ;  /* 0x000078ffffff99a7 */ /* 0x000fe20008100004 */
[----:B------:R-:W-:-:S06]  /*19b0*/  UISETP.GT.AND UP0, UPT, UR15, UR14, UPT ;  /* 0x0000000e0f00728c */ /* 0x000fcc000bf04270 */
[----:B--2---:R1:W2:Y:S03]  /*19c0*/  SYNCS.PHASECHK.TRANS64.TRYWAIT P0, [UR8+0x20], R2 ;  /* 0x00002002ff0075a7 */ /* 0x0042a60008001108 */
[----:B------:R-:W-:Y:S05]  /*19d0*/  BRA.U !UP0, `(.L_x_26) ;  /* 0x0000000108ac7547 */ /* 0x000fea000b800000 */
[----:B------:R-:W-:Y:S01]  /*19e0*/  UIADD3 UR21, UPT, UPT, UR7, UR24, URZ ;  /* 0x0000001807157290 */ /* 0x000fe2000fffe0ff */
[----:B------:R-:W-:-:S11]  /*19f0*/  UMOV UR25, UR6 ;  /* 0x0000000600197c82 */ /* 0x000fd60008000000 */
.L_x_31:
[----:B-1----:R-:W-:Y:S01]  /*1a00*/  ULEA UR17, UR25, UR4, 0x3 ;  /* 0x0000000419117291 */ /* 0x002fe2000f8e18ff */
[----:B--2---:R-:W-:Y:S01]  /*1a10*/  @!P5 MOV R3, 0x6000 ;  /* 0x000060000003d802 */ /* 0x004fe20000000f00 */
[----:B--2---:R-:W-:Y:S10]  /*1a20*/  @P0 BRA `(.L_x_27) ;  /* 0x00000000000c0947 */ /* 0x004ff40003800000 */
[----:B------:R-:W-:-:S04]  /*1a30*/  SHF.L.U32 R4, R17, 0x1f, RZ ;  /* 0x0000001f11047819 */ /* 0x000fc800000006ff */
[----:B------:R-:W2:Y:S02]  /*1a40*/  SYNCS.PHASECHK.TRANS64.TRYWAIT P0, [UR17+0x20], R4 ;  /* 0x00002004ff0075a7 */ /* 0x000ea40008001111 */
[----:B--2---:R-:W-:Y:S05]  /*1a50*/  @!P0 BRA `(.L_x_28) ;  /* 0x0000005800b08947 */ /* 0x004fea0003800000 */
.L_x_27:
[----:B------:R2:W-:Y:S01]  /*1a60*/  @!P5 SYNCS.ARRIVE.TRANS64 RZ, [UR17], R3 ;  /* 0x00000003ffffd9a7 */ /* 0x0005e20008000011 */
[----:B------:R-:W-:Y:S04]  /*1a70*/  BSSY.RECONVERGENT B0, `(.L_x_29) ;  /* 0x0000003000007945 */ /* 0x000fe80003800200 */
[----:B------:R-:W-:Y:S05]  /*1a80*/  @P4 BRA `(.L_x_30) ;  /* 0x0000000000044947 */ /* 0x000fea0003800000 */
[----:B------:R-:W-:Y:S05]  /*1a90*/  BPT.TRAP 0x1 ;  /* 0x000000040000795c */ /* 0x000fea0000300000 */
.L_x_30:
[----:B------:R-:W-:Y:S05]  /*1aa0*/  BSYNC.RECONVERGENT B0 ;  /* 0x0000000000007941 */ /* 0x000fea0003800200 */
.L_x_29:
        /* <DEDUP_REMOVED lines=10> */
[----:B------:R-:W-:Y:S01]  /*1b50*/  UIADD3 UR16, UPT, UPT, UR16, 0x6400, URZ ;  /* 0x0000640010107890 */ /* 0x000fe2000fffe0ff */
[----:B-1----:R-:W-:Y:S01]  /*1b60*/  SHF.L.U32 R2, R17, 0x1f, RZ ;  /* 0x0000001f11027819 */ /* 0x002fe200000006ff */
[----:B------:R-:W-:Y:S02]  /*1b70*/  UIADD3.X UR31, UPT, UPT, URZ, UR23, URZ, UP1, !UPT ;  /* 0x00000017ff1f7290 */ /* 0x000fe40008ffe4ff */
[----:B------:R-:W-:Y:S01]  /*1b80*/  UIADD3.X UR29, UPT, UPT, URZ, UR23, URZ, UP0, !UPT ;  /* 0x00000017ff1d7290 */ /* 0x000fe200087fe4ff */
[----:B------:R1:W1:Y:S01]  /*1b90*/  SYNCS.PHASECHK.TRANS64.TRYWAIT P0, [UR8+0x20], R2 ;  /* 0x00002002ff0075a7 */ /* 0x0002620008001108 */
[----:B------:R-:W-:Y:S01]  /*1ba0*/  ULEA UR8, UR25, UR4, 0xd ;  /* 0x0000000419087291 */ /* 0x000fe2000f8e68ff */
[----:B------:R-:W-:Y:S01]  /*1bb0*/  UMOV UR26, 0x0 ;  /* 0x00000000001a7882 */ /* 0x000fe20000000000 */
[----:B------:R-:W-:-:S02]  /*1bc0*/  UMOV UR27, 0x10000000 ;  /* 0x10000000001b7882 */ /* 0x000fc40000000000 */
[----:B------:R-:W-:Y:S01]  /*1bd0*/  UIADD3 UR8, UPT, UPT, UR8, 0x16400, URZ ;  /* 0x0001640008087890 */ /* 0x000fe2000fffe0ff */
[----:B------:R-:W-:Y:S01]  /*1be0*/  UMOV UR19, UR35 ;  /* 0x0000002300137c82 */ /* 0x000fe20008000000 */
[----:B------:R-:W-:Y:S01]  /*1bf0*/  UMOV UR20, UR36 ;  /* 0x0000002400147c82 */ /* 0x000fe20008000000 */
[----:B------:R-:W-:Y:S01]  /*1c00*/  UMOV UR12, UR36 ;  /* 0x00000024000c7c82 */ /* 0x000fe20008000000 */
[----:B------:R-:W-:Y:S01]  /*1c10*/  UMOV UR9, UR17 ;  /* 0x0000001100097c82 */ /* 0x000fe20008000000 */
[----:B------:R-:W-:Y:S01]  /*1c20*/  UMOV UR10, UR18 ;  /* 0x00000012000a7c82 */ /* 0x000fe20008000000 */
[----:B------:R1:W-:Y:S01]  /*1c30*/  UTMALDG.3D [UR16], [UR30], desc[UR26] ;  /* 0x00001a101e0075b4 */ /* 0x0003e20008011000 */
[----:B------:R-:W-:Y:S01]  /*1c40*/  UIADD3 UR24, UPT, UPT, UR24, 0x1, URZ ;  /* 0x0000000118187890 */ /* 0x000fe2000fffe0ff */
[----:B------:R-:W-:-:S03]  /*1c50*/  UMOV UR25, UR6 ;  /* 0x0000000600197c82 */ /* 0x000fc60008000000 */
[----:B------:R-:W-:Y:S01]  /*1c60*/  UISETP.NE.AND UP0, UPT, UR24, UR21, UPT ;  /* 0x000000151800728c */ /* 0x000fe2000bf05270 */
[----:B------:R1:W-:Y:S08]  /*1c70*/  UTMALDG.3D [UR8], [UR28], desc[UR26] ;  /* 0x00001a081c0075b4 */ /* 0x0003f00008011000 */
[----:B------:R-:W-:Y:S05]  /*1c80*/  BRA.U UP0, `(.L_x_31) ;  /* 0xfffffffd005c7547 */ /* 0x000fea000b83ffff */
.L_x_26:
[C---:B-1----:R-:W-:Y:S01]  /*1c90*/  LEA R2, R16.reuse, UR4, 0x3 ;  /* 0x0000000410027c11 */ /* 0x042fe2000f8e18ff */
[----:B------:R-:W-:Y:S01]  /*1ca0*/  NOP ;  /* 0x0000000000007918 */ /* 0x000fe20000000000 */
[----:B--2---:R-:W-:Y:S02]  /*1cb0*/  SHF.L.U32 R3, R13, 0x1f, RZ ;  /* 0x0000001f0d037819 */ /* 0x004fe400000006ff */
[----:B------:R-:W-:Y:S02]  /*1cc0*/  LEA R4, R16, UR4, 0x4 ;  /* 0x0000000410047c11 */ /* 0x000fe4000f8e20ff */
[----:B------:R-:W1:Y:S02]  /*1cd0*/  SYNCS.PHASECHK.TRANS64.TRYWAIT P0, [R2+URZ+0x80], R3 ;  /* 0x00008003020075a7 */ /* 0x000e6400080011ff */
[----:B-1----:R-:W-:Y:S05]  /*1ce0*/  @!P0 BRA `(.L_x_32) ;  /* 0x0000005800248947 */ /* 0x002fea0003800000 */
.L_x_118:
[----:B------:R-:W2:Y:S01]  /*1cf0*/  LDS.128 R4, [R4+0x110] ;  /* 0x0001100004047984 */ /* 0x000ea20000000c00 */
[----:B---3--:R-:W-:Y:S01]  /*1d00*/  ISETP.GE.AND P0, PT, R40, 0x1, PT ;  /* 0x000000012800780c */ /* 0x008fe20003f06270 */
[----:B-1----:R-:W-:Y:S01]  /*1d10*/  VIADD R2, R2, 0x90 ;  /* 0x0000009002027836 */ /* 0x002fe20000000000 */
[----:B------:R-:W-:Y:S01]  /*1d20*/  @!PT LDS RZ, [RZ] ;  /* 0x00000000fffff984 */ /* 0x000fe20000000800 */
[----:B------:R-:W-:Y:S01]  /*1d30*/  @!PT LDS RZ, [RZ] ;  /* 0x00000000fffff984 */ /* 0x000fe20000000800 */
[----:B------:R-:W-:Y:S01]  /*1d40*/  @!PT LDS RZ, [RZ] ;  /* 0x00000000fffff984 */ /* 0x000fe20000000800 */
[----:B------:R-:W-:Y:S01]  /*1d50*/  @!PT LDS RZ, [RZ] ;  /* 0x00000000fffff984 */ /* 0x000fe20000000800 */
[----:B------:R1:W-:Y:S06]  /*1d60*/  MEMBAR.ALL.CTA ;  /* 0x0000000000007992 */ /* 0x0003ec0000008000 */
[----:B-1----:R-:W1:Y:S01]  /*1d70*/  FENCE.VIEW.ASYNC.S ;  /* 0x00000000000073c6 */ /* 0x002e620000000000 */
[----:B------:R-:W-:-:S04]  /*1d80*/  PRMT R2, RZ, 0x654, R2 ;  /* 0x00000654ff027816 */ /* 0x000fc80000000002 */
[----:B-1----:R1:W-:Y:S01]  /*1d90*/  SYNCS.ARRIVE.TRANS64.RED.A1T0 RZ, [R2+URZ], RZ ;  /* 0x000000ff02ff79a7 */ /* 0x0023e200081004ff */
[----:B--2---:R-:W-:-:S13]  /*1da0*/  LOP3.LUT P2, RZ, R6, 0x1, RZ, 0xc0, !PT ;  /* 0x0000000106ff7812 */ /* 0x004fda000784c0ff */
[----:B------:R-:W-:Y:S01]  /*1db0*/  @P2 SHF.R.U32.HI R3, RZ, 0x10, R5 ;  /* 0x00000010ff032819 */ /* 0x000fe20000011605 */
[----:B------:R-:W-:Y:S01]  /*1dc0*/  VOTEU.ANY UP0, P2 ;  /* 0x0000000000ff7886 */ /* 0x000fe20001000100 */
[----:B------:R-:W-:Y:S02]  /*1dd0*/  @P2 MOV R10, R4 ;  /* 0x00000004000a2202 */ /* 0x000fe40000000f00 */
[----:B------:R-:W-:Y:S02]  /*1de0*/  @P2 R2UR.BROADCAST UR8, R3 ;  /* 0x00000000030822ca */ /* 0x000fe400008e0000 */
[----:B------:R-:W-:-:S11]  /*1df0*/  @P2 LOP3.LUT R9, R5, 0xffff, RZ, 0xc0, !PT ;  /* 0x0000ffff05092812 */ /* 0x000fd600078ec0ff */
[----:B------:R-:W-:Y:S01]  /*1e00*/  @UP0 UMOV UR36, UR8 ;  /* 0x0000000800240c82 */ /* 0x000fe20008000000 */
[----:B-1----:R-:W-:Y:S05]  /*1e10*/  @!P0 BRA `(.L_x_33) ;  /* 0x0000000000b88947 */ /* 0x002fea0003800000 */
[----:B------:R-:W4:Y:S01]  /*1e20*/  LDC.64 R4, c[0x0][0xb18] ;  /* 0x0002c600ff047b82 */ /* 0x000f220000000a00 */
[----:B------:R-:W-:-:S07]  /*1e30*/  ISETP.NE.AND P3, PT, R40, 0x1, PT ;  /* 0x000000012800780c */ /* 0x000fce0003f65270 */
[----:B------:R-:W1:Y:S08]  /*1e40*/  LDC.64 R6, c[0x0][0xb10] ;  /* 0x0002c400ff067b82 */ /* 0x000e700000000a00 */
[----:B------:R-:W2:Y:S08]  /*1e50*/  LDC R14, c[0x0][0xb20] ;  /* 0x0002c800ff0e7b82 */ /* 0x000eb00000000800 */
[----:B------:R-:W3:Y:S01]  /*1e60*/  LDC R15, c[0x0][0xb0c] ;  /* 0x0002c300ff0f7b82 */ /* 0x000ee20000000800 */
[----:B----4-:R-:W-:Y:S01]  /*1e70*/  IMAD.HI.U32 R19, R0, R5, RZ ;  /* 0x0000000500137227 */ /* 0x010fe200078e00ff */
[----:B------:R-:W-:-:S03]  /*1e80*/  ISETP.NE.AND P0, PT, R4, 0x1, PT ;  /* 0x000000010400780c */ /* 0x000fc60003f05270 */
[----:B------:R-:W-:-:S03]  /*1e90*/  IMAD.HI.U32 R5, R9, R5, RZ ;  /* 0x0000000509057227 */ /* 0x000fc600078e00ff */
[----:B------:R-:W4:Y:S01]  /*1ea0*/  LDC.64 R2, c[0x0][0xb28] ;  /* 0x0002ca00ff027b82 */ /* 0x000f220000000a00 */
[----:B-1----:R-:W-:-:S04]  /*1eb0*/  IMAD.HI.U32 R20, R8, R6, RZ ;  /* 0x0000000608147227 */ /* 0x002fc800078e00ff */
[----:B------:R-:W-:Y:S01]  /*1ec0*/  IMAD.HI.U32 R21, R10, R6, RZ ;  /* 0x000000060a157227 */ /* 0x000fe200078e00ff */
[----:B------:R-:W-:Y:S02]  /*1ed0*/  SHF.R.U32.HI R20, RZ, R7, R20 ;  /* 0x00000007ff147219 */ /* 0x000fe40000011614 */
[-C--:B--2---:R-:W-:Y:S02]  /*1ee0*/  SHF.R.U32.HI R19, RZ, R14.reuse, R19 ;  /* 0x0000000eff137219 */ /* 0x084fe40000011613 */
[----:B------:R-:W-:Y:S02]  /*1ef0*/  SHF.R.U32.HI R5, RZ, R14, R5 ;  /* 0x0000000eff057219 */ /* 0x000fe40000011605 */
[----:B------:R-:W-:Y:S02]  /*1f00*/  SEL R19, R0, R19, !P0 ;  /* 0x0000001300137207 */ /* 0x000fe40004000000 */
[----:B------:R-:W-:Y:S02]  /*1f10*/  SHF.R.U32.HI R21, RZ, R7, R21 ;  /* 0x00000007ff157219 */ /* 0x000fe40000011615 */
[----:B---3--:R-:W-:-:S02]  /*1f20*/  ISETP.NE.AND P1, PT, R15, 0x1, PT ;  /* 0x000000010f00780c */ /* 0x008fc40003f25270 */
[----:B------:R-:W-:Y:S02]  /*1f30*/  SEL R5, R9, R5, !P0 ;  /* 0x0000000509057207 */ /* 0x000fe40004000000 */
[----:B------:R-:W-:Y:S02]  /*1f40*/  SEL R20, R8, R20, !P1 ;  /* 0x0000001408147207 */ /* 0x000fe40004800000 */
[----:B------:R-:W-:Y:S01]  /*1f50*/  SEL R21, R10, R21, !P1 ;  /* 0x000000150a157207 */ /* 0x000fe20004800000 */
[----:B----4-:R-:W-:-:S04]  /*1f60*/  IMAD.HI.U32 R18, R19, R2, RZ ;  /* 0x0000000213127227 */ /* 0x010fc800078e00ff */
        /* <DEDUP_REMOVED lines=10> */
[----:B------:R-:W-:-:S04]  /*2010*/  @!P0 IMAD.HI.U32 R7, R21, R2, RZ ;  /* 0x0000000215078227 */ /* 0x000fc800078e00ff */
[----:B------:R-:W-:Y:S01]  /*2020*/  IMAD.MOV R2, RZ, RZ, -R6 ;  /* 0x000000ffff027224 */ /* 0x000fe200078e0a06 */
[----:B------:R-:W-:Y:S02]  /*2030*/  @!P0 SHF.R.U32.HI R3, RZ, R3, R7 ;  /* 0x00000003ff038219 */ /* 0x000fe40000011607 */
[----:B------:R-:W-:Y:S01]  /*2040*/  IADD3 R7, PT, PT, -R5, RZ, RZ ;  /* 0x000000ff05077210 */ /* 0x000fe20007ffe1ff */
[----:B------:R-:W-:Y:S01]  /*2050*/  IMAD R2, R40, R2, R5 ;  /* 0x0000000228027224 */ /* 0x000fe200078e0205 */
        /* <DEDUP_REMOVED lines=10> */
.L_x_33:
[----:B------:R-:W1:Y:S02]  /*2100*/  LDCU UR8, c[0x0][0xb30] ;  /* 0x00016600ff0877ac */ /* 0x000e640008000800 */
[----:B-1----:R-:W-:-:S09]  /*2110*/  UISETP.NE.AND UP0, UPT, UR8, 0x1, UPT ;  /* 0x000000010800788c */ /* 0x002fd2000bf05270 */
[----:B------:R-:W-:Y:S05]  /*2120*/  BRA.U UP0, `(.L_x_34) ;  /* 0x0000000100407547 */ /* 0x000fea000b800000 */
[----:B------:R-:W1:Y:S08]  /*2130*/  LDC.64 R4, c[0x0][0xb10] ;  /* 0x0002c400ff047b82 */ /* 0x000e700000000a00 */
[----:B------:R-:W2:Y:S08]  /*2140*/  LDC.64 R2, c[0x0][0xb18] ;  /* 0x0002c600ff027b82 */ /* 0x000eb00000000a00 */
[----:B------:R-:W3:Y:S08]  /*2150*/  LDC R6, c[0x0][0xb20] ;  /* 0x0002c800ff067b82 */ /* 0x000ef00000000800 */
[----:B------:R-:W4:Y:S01]  /*2160*/  LDC R7, c[0x0][0xb0c] ;  /* 0x0002c300ff077b82 */ /* 0x000f220000000800 */
[----:B-1----:R-:W-:-:S05]  /*2170*/  IMAD.HI.U32 R4, R10, R4, RZ ;  /* 0x000000040a047227 */ /* 0x002fca00078e00ff */
[----:B------:R-:W-:Y:S01]  /*2180*/  SHF.R.U32.HI R4, RZ, R5, R4 ;  /* 0x00000005ff047219 */ /* 0x000fe20000011604 */
[----:B--2---:R-:W-:Y:S01]  /*2190*/  IMAD.HI.U32 R3, R9, R3, RZ ;  /* 0x0000000309037227 */ /* 0x004fe200078e00ff */
[----:B------:R-:W-:-:S04]  /*21a0*/  ISETP.NE.AND P0, PT, R2, 0x1, PT ;  /* 0x000000010200780c */ /* 0x000fc80003f05270 */
[----:B---3--:R-:W-:-:S04]  /*21b0*/  SHF.R.U32.HI R3, RZ, R6, R3 ;  /* 0x00000006ff037219 */ /* 0x008fc80000011603 */
[----:B------:R-:W-:Y:S02]  /*21c0*/  SEL R3, R9, R3, !P0 ;  /* 0x0000000309037207 */ /* 0x000fe40004000000 */
[----:B----4-:R-:W-:-:S04]  /*21d0*/  ISETP.NE.AND P1, PT, R7, 0x1, PT ;  /* 0x000000010700780c */ /* 0x010fc80003f25270 */
[----:B------:R-:W-:-:S05]  /*21e0*/  SEL R4, R10, R4, !P1 ;  /* 0x000000040a047207 */ /* 0x000fca0004800000 */
[----:B------:R-:W-:Y:S02]  /*21f0*/  IMAD.IADD R5, R3, 0x1, -R4 ;  /* 0x0000000103057824 */ /* 0x000fe400078e0a04 */
[----:B------:R-:W-:Y:S02]  /*2200*/  IMAD.IADD R3, R4, 0x1, -R3 ;  /* 0x0000000104037824 */ /* 0x000fe400078e0a03 */
[----:B------:R-:W-:Y:S02]  /*2210*/  IMAD R10, R5, R7, R10 ;  /* 0x00000007050a7224 */ /* 0x000fe400078e020a */
[----:B------:R-:W-:-:S07]  /*2220*/  IMAD R9, R3, R2, R9 ;  /* 0x0000000203097224 */ /* 0x000fce00078e0209 */
.L_x_34:
[----:B------:R-:W-:Y:S01]  /*2230*/  VIADD R16, R16, 0x1 ;  /* 0x0000000110107836 */ /* 0x000fe20000000000 */
[----:B------:R-:W-:Y:S01]  /*2240*/  PLOP3.LUT P1, PT, PT, PT, PT, 0x80, 0x8 ;  /* 0x000000000008781c */ /* 0x000fe20003f2f070 */
[----:B------:R-:W-:Y:S02]  /*2250*/  IMAD.IADD R15, R10, 0x1, R87 ;  /* 0x000000010a0f7824 */ /* 0x000fe400078e0257 */
[----:B------:R-:W-:Y:S01]  /*2260*/  IMAD.IADD R14, R9, 0x1, R86 ;  /* 0x00000001090e7824 */ /* 0x000fe200078e0256 */
[----:B------:R-:W-:-:S04]  /*2270*/  ISETP.NE.AND P0, PT, R16, 0x2, PT ;  /* 0x000000021000780c */ /* 0x000fc80003f05270 */
[----:B------:R-:W-:Y:S02]  /*2280*/  SEL R2, RZ, 0x1, P0 ;  /* 0x00000001ff027807 */ /* 0x000fe40000000000 */
[----:B------:R-:W-:Y:S02]  /*2290*/  SEL R16, R16, RZ, P0 ;  /* 0x000000ff10107207 */ /* 0x000fe40000000000 */
[----:B------:R-:W-:Y:S01]  /*22a0*/  LOP3.LUT R13, R13, R2, RZ, 0x3c, !PT ;  /* 0x000000020d0d7212 */ /* 0x000fe200078e3cff */
[----:B------:R-:W-:Y:S06]  /*22b0*/  @P2 BRA `(.L_x_35) ;  /* 0xfffffff000982947 */ /* 0x000fec000383ffff */
[----:B------:R-:W-:Y:S01]  /*22c0*/  UIADD3 UR4, UPT, UPT, UR4, 0x20, URZ ;  /* 0x0000002004047890 */ /* 0x000fe2000fffe0ff */
[----:B------:R-:W-:-:S03]  /*22d0*/  SHF.L.U32 R2, R17, 0x1f, RZ ;  /* 0x0000001f11027819 */ /* 0x000fc600000006ff */
[----:B------:R-:W-:-:S09]  /*22e0*/  ULEA UR5, UR6, UR4, 0x3 ;  /* 0x0000000406057291 */ /* 0x000fd2000f8e18ff */
[----:B------:R-:W1:Y:S02]  /*22f0*/  SYNCS.PHASECHK.TRANS64.TRYWAIT P0, [UR5], R2 ;  /* 0x00000002ff0075a7 */ /* 0x000e640008001105 */
[----:B-1----:R-:W-:Y:S05]  /*2300*/  @!P0 BRA `(.L_x_36) ;  /* 0x0000005000b08947 */ /* 0x002fea0003800000 */
.L_x_120:
[----:B------:R-:W-:-:S04]  /*2310*/  UIADD3 UR6, UPT, UPT, UR6, 0x1, URZ ;  /* 0x0000000106067890 */ /* 0x000fc8000fffe0ff */
[----:B------:R-:W-:-:S04]  /*2320*/  UISETP.NE.AND UP0, UPT, UR6, 0x4, UPT ;  /* 0x000000040600788c */ /* 0x000fc8000bf05270 */
[----:B------:R-:W-:Y:S02]  /*2330*/  USEL UR7, URZ, 0x1, UP0 ;  /* 0x00000001ff077887 */ /* 0x000fe40008000000 */
[----:B------:R-:W-:-:S04]  /*2340*/  USEL UR6, UR6, URZ, UP0 ;  /* 0x000000ff06067287 */ /* 0x000fc80008000000 */
[----:B------:R-:W-:Y:S01]  /*2350*/  ULEA UR5, UR6, UR4, 0x3 ;  /* 0x0000000406057291 */ /* 0x000fe2000f8e18ff */
[----:B-1----:R-:W-:-:S04]  /*2360*/  LOP3.LUT R2, R17, UR7, RZ, 0x3c, !PT ;  /* 0x0000000711027c12 */ /* 0x002fc8000f8e3cff */
[----:B------:R-:W-:-:S04]  /*2370*/  SHF.L.U32 R3, R2, 0x1f, RZ ;  /* 0x0000001f02037819 */ /* 0x000fc800000006ff */
[----:B------:R-:W1:Y:S02]  /*2380*/  SYNCS.PHASECHK.TRANS64.TRYWAIT P0, [UR5], R3 ;  /* 0x00000003ff0075a7 */ /* 0x000e640008001105 */
[----:B-1----:R-:W-:Y:S05]  /*2390*/  @!P0 BRA `(.L_x_37) ;  /* 0x0000005000a48947 */ /* 0x002fea0003800000 */
.L_x_122:
[----:B------:R-:W-:-:S04]  /*23a0*/  UIADD3 UR6, UPT, UPT, UR6, 0x1, URZ ;  /* 0x0000000106067890 */ /* 0x000fc8000fffe0ff */
[----:B------:R-:W-:-:S04]  /*23b0*/  UISETP.NE.AND UP0, UPT, UR6, 0x4, UPT ;  /* 0x000000040600788c */ /* 0x000fc8000bf05270 */
[----:B------:R-:W-:Y:S02]  /*23c0*/  USEL UR7, URZ, 0x1, UP0 ;  /* 0x00000001ff077887 */ /* 0x000fe40008000000 */
[----:B------:R-:W-:-:S04]  /*23d0*/  USEL UR6, UR6, URZ, UP0 ;  /* 0x000000ff06067287 */ /* 0x000fc80008000000 */
[----:B------:R-:W-:Y:S01]  /*23e0*/  ULEA UR5, UR6, UR4, 0x3 ;  /* 0x0000000406057291 */ /* 0x000fe2000f8e18ff */
[----:B------:R-:W-:-:S04]  /*23f0*/  LOP3.LUT R2, R2, UR7, RZ, 0x3c, !PT ;  /* 0x0000000702027c12 */ /* 0x000fc8000f8e3cff */
[----:B-1----:R-:W-:-:S04]  /*2400*/  SHF.L.U32 R3, R2, 0x1f, RZ ;  /* 0x0000001f02037819 */ /* 0x002fc800000006ff */
[----:B------:R-:W1:Y:S02]  /*2410*/  SYNCS.PHASECHK.TRANS64.TRYWAIT P0, [UR5], R3 ;  /* 0x00000003ff0075a7 */ /* 0x000e640008001105 */
[----:B-1----:R-:W-:Y:S05]  /*2420*/  @!P0 BRA `(.L_x_38) ;  /* 0x0000005000988947 */ /* 0x002fea0003800000 */
.L_x_124:
[----:B------:R-:W-:-:S04]  /*2430*/  UIADD3 UR6, UPT, UPT, UR6, 0x1, URZ ;  /* 0x0000000106067890 */ /* 0x000fc8000fffe0ff */
[----:B------:R-:W-:-:S04]  /*2440*/  UISETP.NE.AND UP0, UPT, UR6, 0x4, UPT ;  /* 0x000000040600788c */ /* 0x000fc8000bf05270 */
[----:B------:R-:W-:Y:S02]  /*2450*/  USEL UR5, URZ, 0x1, UP0 ;  /* 0x00000001ff057887 */ /* 0x000fe40008000000 */
[----:B------:R-:W-:-:S04]  /*2460*/  USEL UR6, UR6, URZ, UP0 ;  /* 0x000000ff06067287 */ /* 0x000fc80008000000 */
[----:B------:R-:W-:Y:S01]  /*2470*/  ULEA UR6, UR6, UR4, 0x3 ;  /* 0x0000000406067291 */ /* 0x000fe2000f8e18ff */
[----:B------:R-:W-:-:S04]  /*2480*/  LOP3.LUT R2, R2, UR5, RZ, 0x3c, !PT ;  /* 0x0000000502027c12 */ /* 0x000fc8000f8e3cff */
[----:B------:R-:W-:Y:S01]  /*2490*/  SHF.L.U32 R2, R2, 0x1f, RZ ;  /* 0x0000001f02027819 */ /* 0x000fe200000006ff */
[----:B-1--4-:R-:W-:-:S07]  /*24a0*/  IMAD.U32 R0, RZ, RZ, UR6 ;  /* 0x00000006ff007e24 */ /* 0x012fce000f8e00ff */
.L_x_39:
[----:B-1----:R1:W2:Y:S02]  /*24b0*/  SYNCS.PHASECHK.TRANS64.TRYWAIT P0, [R0+URZ], R2 ;  /* 0x00000002000075a7 */ /* 0x0022a400080011ff */
[----:B--2---:R-:W-:Y:S05]  /*24c0*/  @!P0 NANOSLEEP.SYNCS 0x989680 ;  /* 0x009896800000895d */ /* 0x004fea0003900000 */
[----:B------:R-:W2:Y:S02]  /*24d0*/  @!P0 SYNCS.PHASECHK.TRANS64 P0, [R0+URZ], R2 ;  /* 0x00000002000085a7 */ /* 0x000ea400080010ff */
[----:B--2---:R-:W-:Y:S05]  /*24e0*/  @P0 EXIT ;  /* 0x000000000000094d */ /* 0x004fea0003800000 */
[----:B------:R-:W-:Y:S05]  /*24f0*/  BRA `(.L_x_39) ;  /* 0xfffffffc00ec7947 */ /* 0x000fea000383ffff */
.L_x_17:
[----:B------:R-:W-:-:S04]  /*2500*/  UISETP.NE.AND UP1, UPT, UR37, URZ, UPT ;  /* 0x000000ff2500728c */ /* 0x000fc8000bf25270 */
[----:B------:R-:W-:-:S09]  /*2510*/  UISETP.NE.OR UP1, UPT, UR8, 0x1, UP1 ;  /* 0x000000010800788c */ /* 0x000fd20008f25670 */
[----:B------:R-:W-:Y:S05]  /*2520*/  BRA.U UP1, `(.L_x_40) ;  /* 0x0000000501487547 */ /* 0x000fea000b800000 */
[----:B------:R-:W-:Y:S01]  /*2530*/  ISETP.NE.AND P2, PT, R2, RZ, PT ;  /* 0x000000ff0200720c */ /* 0x000fe20003f45270 */
[----:B------:R-:W-:Y:S01]  /*2540*/  IMAD.MOV.U32 R12, RZ, RZ, 0x1 ;  /* 0x00000001ff0c7424 */ /* 0x000fe200078e00ff */
[----:B------:R-:W-:Y:S02]  /*2550*/  CS2R R10, SRZ ;  /* 0x00000000000a7805 */ /* 0x000fe4000001ff00 */
[----:B------:R-:W-:Y:S01]  /*2560*/  CS2R R8, SRZ ;  /* 0x0000000000087805 */ /* 0x000fe2000001ff00 */
[----:B------:R-:W-:Y:S01]  /*2570*/  UMOV UR4, 0x400 ;  /* 0x0000040000047882 */ /* 0x000fe20000000000 */
[----:B------:R-:W-:Y:S01]  /*2580*/  UMOV UR6, URZ ;  /* 0x000000ff00067c82 */ /* 0x000fe20008000000 */
[----:B------:R-:W-:-:S12]  /*2590*/  ULEA UR37, UR37, UR4, 0x18 ;  /* 0x0000000425257291 */ /* 0x000fd8000f8ec0ff */
.L_x_44:
[----:B------:R-:W-:Y:S02]  /*25a0*/  LEA R0, R8, UR37, 0x3 ;  /* 0x0000002508007c11 */ /* 0x000fe4000f8e18ff */
[----:B------:R-:W-:-:S03]  /*25b0*/  SHF.L.U32 R4, R9, 0x1f, RZ ;  /* 0x0000001f09047819 */ /* 0x000fc600000006ff */
[----:B------:R-:W-:Y:S01]  /*25c0*/  VIADD R5, R0, 0xf0 ;  /* 0x000000f000057836 */ /* 0x000fe20000000000 */
[----:B------:R-:W1:Y:S02]  /*25d0*/  SYNCS.PHASECHK.TRANS64.TRYWAIT P0, [R0+URZ+0xe0], R4 ;  /* 0x0000e004000075a7 */ /* 0x000e6400080011ff */
[----:B-1----:R-:W-:Y:S05]  /*25e0*/  @!P0 BRA `(.L_x_41) ;  /* 0x0000005000408947 */ /* 0x002fea0003800000 */
.L_x_125:
[----:B------:R-:W-:Y:S01]  /*25f0*/  ULEA UR5, UR6, UR37, 0x3 ;  /* 0x0000002506057291 */ /* 0x000fe2000f8e18ff */
[----:B-1----:R-:W-:Y:S01]  /*2600*/  PRMT R0, RZ, 0x654, R5 ;  /* 0x00000654ff007816 */ /* 0x002fe20000000005 */
[----:B------:R-:W-:Y:S01]  /*2610*/  @!P2 IMAD.MOV.U32 R4, RZ, RZ, 0x10 ;  /* 0x00000010ff04a424 */ /* 0x000fe200078e00ff */
[----:B------:R-:W-:Y:S01]  /*2620*/  SHF.L.U32 R5, R12, 0x1f, RZ ;  /* 0x0000001f0c057819 */ /* 0x000fe200000006ff */
[----:B------:R-:W-:Y:S01]  /*2630*/  UIADD3 UR4, UPT, UPT, UR5, 0x80, URZ ;  /* 0x0000008005047890 */ /* 0x000fe2000fffe0ff */
[----:B------:R1:W-:Y:S05]  /*2640*/  SYNCS.ARRIVE.TRANS64.RED.A1T0 RZ, [R0+URZ], RZ ;  /* 0x000000ff00ff79a7 */ /* 0x0003ea00081004ff */
[----:B------:R-:W-:Y:S01]  /*2650*/  IMAD.U32 R6, RZ, RZ, UR4 ;  /* 0x00000004ff067e24 */ /* 0x000fe2000f8e00ff */
[----:B------:R-:W2:Y:S04]  /*2660*/  SYNCS.PHASECHK.TRANS64.TRYWAIT P0, [UR5+0x90], R5 ;  /* 0x00009005ff0075a7 */ /* 0x000ea80008001105 */
[----:B------:R-:W-:Y:S01]  /*2670*/  PRMT R6, R2, 0x654, R6 ;  /* 0x0000065402067816 */ /* 0x000fe20000000006 */
[----:B-12---:R-:W-:Y:S06]  /*2680*/  @!P0 BRA `(.L_x_42) ;  /* 0x00000050002c8947 */ /* 0x006fec0003800000 */
.L_x_127:
[----:B------:R-:W-:Y:S01]  /*2690*/  ULEA UR4, UR6, UR37, 0x4 ;  /* 0x0000002506047291 */ /* 0x000fe2000f8e20ff */
[----:B------:R-:W-:Y:S01]  /*26a0*/  SEL R3, R6, R3, !P2 ;  /* 0x0000000306037207 */ /* 0x000fe20005000000 */
[----:B------:R-:W-:Y:S01]  /*26b0*/  UIADD3 UR5, UPT, UPT, UR5, 0x80, URZ ;  /* 0x0000008005057890 */ /* 0x000fe2000fffe0ff */
[----:B-1----:R-:W-:Y:S01]  /*26c0*/  LEA R0, R11, UR37, 0x3 ;  /* 0x000000250b007c11 */ /* 0x002fe2000f8e18ff */
[----:B------:R-:W-:Y:S01]  /*26d0*/  UIADD3 UR4, UPT, UPT, UR4, 0x110, URZ ;  /* 0x0000011004047890 */ /* 0x000fe2000fffe0ff */
[----:B------:R1:W-:Y:S01]  /*26e0*/  @!P2 SYNCS.ARRIVE.TRANS64.RED RZ, [R3+URZ], R4 ;  /* 0x0000000403ffa9a7 */ /* 0x0003e200080004ff */
[----:B------:R-:W-:Y:S01]  /*26f0*/  UIADD3 UR6, UPT, UPT, UR6, 0x1, URZ ;  /* 0x0000000106067890 */ /* 0x000fe2000fffe0ff */
[----:B------:R-:W-:-:S03]  /*2700*/  VIADD R8, R8, 0x1 ;  /* 0x0000000108087836 */ /* 0x000fc60000000000 */
[----:B------:R-:W-:Y:S02]  /*2710*/  UISETP.NE.AND UP0, UPT, UR6, 0x2, UPT ;  /* 0x000000020600788c */ /* 0x000fe4000bf05270 */
[----:B------:R-:W-:Y:S01]  /*2720*/  ISETP.NE.AND P0, PT, R8, 0x2, PT ;  /* 0x000000020800780c */ /* 0x000fe20003f05270 */
[----:B------:R-:W-:Y:S06]  /*2730*/  UGETNEXTWORKID.BROADCAST [UR4], [UR5] ;  /* 0x00000000040073ca */ /* 0x000fec0008000100 */
[----:B------:R-:W-:Y:S02]  /*2740*/  USEL UR4, URZ, 0x1, UP0 ;  /* 0x00000001ff047887 */ /* 0x000fe40008000000 */
[----:B------:R-:W-:-:S04]  /*2750*/  USEL UR6, UR6, URZ, UP0 ;  /* 0x000000ff06067287 */ /* 0x000fc80008000000 */
[----:B------:R-:W-:Y:S02]  /*2760*/  LOP3.LUT R12, R12, UR4, RZ, 0x3c, !PT ;  /* 0x000000040c0c7c12 */ /* 0x000fe4000f8e3cff */
[----:B-1----:R-:W-:-:S04]  /*2770*/  SHF.L.U32 R4, R10, 0x1f, RZ ;  /* 0x0000001f0a047819 */ /* 0x002fc800000006ff */
[----:B------:R-:W1:Y:S02]  /*2780*/  SYNCS.PHASECHK.TRANS64.TRYWAIT P1, [R0+URZ+0x80], R4 ;  /* 0x00008004000075a7 */ /* 0x000e6400080211ff */
[----:B-1----:R-:W-:Y:S05]  /*2790*/  @!P1 BRA `(.L_x_43) ;  /* 0x0000005000009947 */ /* 0x002fea0003800000 */
.L_x_128:
[C---:B-1----:R-:W-:Y:S01]  /*27a0*/  LEA R4, R11.reuse, UR37, 0x4 ;  /* 0x000000250b047c11 */ /* 0x042fe2000f8e20ff */
[----:B------:R-:W-:Y:S01]  /*27b0*/  VIADD R0, R0, 0x90 ;  /* 0x0000009000007836 */ /* 0x000fe20000000000 */
[----:B------:R-:W-:Y:S01]  /*27c0*/  SEL R8, R8, RZ, P0 ;  /* 0x000000ff08087207 */ /* 0x000fe20000000000 */
[----:B------:R-:W-:-:S03]  /*27d0*/  VIADD R11, R11, 0x1 ;  /* 0x000000010b0b7836 */ /* 0x000fc60000000000 */
[----:B------:R-:W1:Y:S01]  /*27e0*/  LDS.128 R4, [R4+0x110] ;  /* 0x0001100004047984 */ /* 0x000e620000000c00 */
[----:B------:R-:W-:Y:S02]  /*27f0*/  PRMT R0, RZ, 0x654, R0 ;  /* 0x00000654ff007816 */ /* 0x000fe40000000000 */
[C---:B------:R-:W-:Y:S01]  /*2800*/  ISETP.NE.AND P1, PT, R11.reuse, 0x2, PT ;  /* 0x000000020b00780c */ /* 0x040fe20003f25270 */
[----:B------:R-:W-:Y:S01]  /*2810*/  @!PT LDS RZ, [RZ] ;  /* 0x00000000fffff984 */ /* 0x000fe20000000800 */
[----:B------:R-:W-:Y:S01]  /*2820*/  @!PT LDS RZ, [RZ] ;  /* 0x00000000fffff984 */ /* 0x000fe20000000800 */
[----:B------:R-:W-:Y:S01]  /*2830*/  @!PT LDS RZ, [RZ] ;  /* 0x00000000fffff984 */ /* 0x000fe20000000800 */
[----:B------:R-:W-:Y:S01]  /*2840*/  @!PT LDS RZ, [RZ] ;  /* 0x00000000fffff984 */ /* 0x000fe20000000800 */
[----:B------:R2:W-:Y:S06]  /*2850*/  MEMBAR.ALL.CTA ;  /* 0x0000000000007992 */ /* 0x0005ec0000008000 */
[----:B--2---:R-:W2:Y:S01]  /*2860*/  FENCE.VIEW.ASYNC.S ;  /* 0x00000000000073c6 */ /* 0x004ea20000000000 */
[----:B------:R-:W-:Y:S01]  /*2870*/  SEL R11, R11, RZ, P1 ;  /* 0x000000ff0b0b7207 */ /* 0x000fe20000800000 */
[----:B--2---:R2:W-:Y:S01]  /*2880*/  SYNCS.ARRIVE.TRANS64.RED.A1T0 RZ, [R0+URZ], RZ ;  /* 0x000000ff00ff79a7 */ /* 0x0045e200081004ff */
[----:B-1----:R-:W-:-:S02]  /*2890*/  LOP3.LUT P3, RZ, R6, 0x1, RZ, 0xc0, !PT ;  /* 0x0000000106ff7812 */ /* 0x002fc4000786c0ff */
[----:B------:R-:W-:-:S04]  /*28a0*/  SEL R4, RZ, 0x1, P1 ;  /* 0x00000001ff047807 */ /* 0x000fc80000800000 */
[----:B------:R-:W-:Y:S02]  /*28b0*/  LOP3.LUT R10, R10, R4, RZ, 0x3c, !PT ;  /* 0x000000040a0a7212 */ /* 0x000fe400078e3cff */
[----:B--2---:R-:W-:-:S04]  /*28c0*/  SEL R0, RZ, 0x1, P0 ;  /* 0x00000001ff007807 */ /* 0x004fc80000000000 */
[----:B------:R-:W-:Y:S01]  /*28d0*/  LOP3.LUT R9, R9, R0, RZ, 0x3c, !PT ;  /* 0x0000000009097212 */ /* 0x000fe200078e3cff */
[----:B------:R-:W-:Y:S06]  /*28e0*/  @P3 BRA `(.L_x_44) ;  /* 0xfffffffc002c3947 */ /* 0x000fec000383ffff */
[----:B------:R-:W-:Y:S01]  /*28f0*/  ULEA UR5, UR6, UR37, 0x3 ;  /* 0x0000002506057291 */ /* 0x000fe2000f8e18ff */
[----:B------:R-:W-:-:S08]  /*2900*/  SHF.L.U32 R2, R12, 0x1f, RZ ;  /* 0x0000001f0c027819 */ /* 0x000fd000000006ff */
[----:B------:R-:W1:Y:S02]  /*2910*/  SYNCS.PHASECHK.TRANS64 P0, [UR5+0x90], R2 ;  /* 0x00009002ff0075a7 */ /* 0x000e640008001005 */
[----:B-1----:R-:W-:Y:S05]  /*2920*/  @P0 BRA `(.L_x_45) ;  /* 0x0000000000080947 */ /* 0x002fea0003800000 */
[----:B------:R-:W1:Y:S02]  /*2930*/  SYNCS.PHASECHK.TRANS64.TRYWAIT P0, [UR5+0x90], R2 ;  /* 0x00009002ff0075a7 */ /* 0x000e640008001105 */
[----:B-1----:R-:W-:Y:S05]  /*2940*/  @!P0 BRA `(.L_x_46) ;  /* 0x0000004c00a88947 */ /* 0x002fea0003800000 */
.L_x_45:
[----:B------:R-:W-:-:S04]  /*2950*/  UIADD3 UR4, UPT, UPT, UR6, 0x1, URZ ;  /* 0x0000000106047890 */ /* 0x000fc8000fffe0ff */
[----:B------:R-:W-:-:S04]  /*2960*/  UISETP.NE.AND UP0, UPT, UR4, 0x2, UPT ;  /* 0x000000020400788c */ /* 0x000fc8000bf05270 */
[----:B------:R-:W-:Y:S02]  /*2970*/  USEL UR7, URZ, 0x1, UP0 ;  /* 0x00000001ff077887 */ /* 0x000fe40008000000 */
[----:B------:R-:W-:-:S04]  /*2980*/  USEL UR4, UR4, URZ, UP0 ;  /* 0x000000ff04047287 */ /* 0x000fc80008000000 */
[----:B------:R-:W-:Y:S01]  /*2990*/  ULEA UR4, UR4, UR37, 0x3 ;  /* 0x0000002504047291 */ /* 0x000fe2000f8e18ff */
[----:B-1----:R-:W-:-:S04]  /*29a0*/  LOP3.LUT R2, R12, UR7, RZ, 0x3c, !PT ;  /* 0x000000070c027c12 */ /* 0x002fc8000f8e3cff */
[----:B------:R-:W-:-:S04]  /*29b0*/  SHF.L.U32 R0, R2, 0x1f, RZ ;  /* 0x0000001f02007819 */ /* 0x000fc800000006ff */
[----:B------:R-:W1:Y:S02]  /*29c0*/  SYNCS.PHASECHK.TRANS64 P0, [UR4+0x90], R0 ;  /* 0x00009000ff0075a7 */ /* 0x000e640008001004 */
[----:B-1----:R-:W-:Y:S05]  /*29d0*/  @P0 EXIT ;  /* 0x000000000000094d */ /* 0x002fea0003800000 */
[----:B------:R-:W-:Y:S02]  /*29e0*/  SHF.L.U32 R2, R2, 0x1f, RZ ;  /* 0x0000001f02027819 */ /* 0x000fe400000006ff */
[----:B------:R-:W-:-:S07]  /*29f0*/  MOV R0, UR4 ;  /* 0x0000000400007c02 */ /* 0x000fce0008000f00 */
.L_x_47:
[----:B-1----:R1:W2:Y:S02]  /*2a00*/  SYNCS.PHASECHK.TRANS64.TRYWAIT P0, [R0+URZ+0x90], R2 ;  /* 0x00009002000075a7 */ /* 0x0022a400080011ff */
[----:B--2---:R-:W-:Y:S05]  /*2a10*/  @!P0 NANOSLEEP.SYNCS 0x989680 ;  /* 0x009896800000895d */ /* 0x004fea0003900000 */
[----:B------:R-:W2:Y:S02]  /*2a20*/  @!P0 SYNCS.PHASECHK.TRANS64 P0, [R0+URZ+0x90], R2 ;  /* 0x00009002000085a7 */ /* 0x000ea400080010ff */
[----:B--2---:R-:W-:Y:S05]  /*2a30*/  @P0 EXIT ;  /* 0x000000000000094d */ /* 0x004fea0003800000 */
[----:B------:R-:W-:Y:S05]  /*2a40*/  BRA `(.L_x_47) ;  /* 0xfffffffc00ec7947 */ /* 0x000fea000383ffff */
.L_x_40:
[----:B------:R-:W-:-:S09]  /*2a50*/  UISETP.NE.AND UP1, UPT, UR8, URZ, UPT ;  /* 0x000000ff0800728c */ /* 0x000fd2000bf25270 */
[----:B------:R-:W-:Y:S05]  /*2a60*/  BRA.U UP1, `(.L_x_48) ;  /* 0x0000000d01b47547 */ /* 0x000fea000b800000 */
[----:B------:R-:W-:Y:S01]  /*2a70*/  UMOV UR4, 0x40 ;  /* 0x0000004000047882 */ /* 0x000fe20000000000 */
[----:B------:R-:W-:Y:S01]  /*2a80*/  NOP ;  /* 0x0000000000007918 */ /* 0x000fe20000000000 */
[----:B------:R-:W-:Y:S01]  /*2a90*/  ULEA UR4, UR37, UR4, 0x18 ;  /* 0x0000000425047291 */ /* 0x000fe2000f8ec0ff */
[----:B------:R-:W-:Y:S02]  /*2aa0*/  UMOV UR5, 0x400 ;  /* 0x0000040000057882 */ /* 0x000fe40000000000 */
[----:B------:R-:W-:-:S06]  /*2ab0*/  ULEA UR37, UR37, UR5, 0x18 ;  /* 0x0000000525257291 */ /* 0x000fcc000f8ec0ff */
[----:B------:R-:W1:Y:S02]  /*2ac0*/  LDS.U8 R0, [UR4+0x1c] ;  /* 0x00001c04ff007984 */ /* 0x000e640008000000 */
[----:B-1----:R-:W-:-:S13]  /*2ad0*/  ISETP.NE.AND P0, PT, R0, RZ, PT ;  /* 0x000000ff0000720c */ /* 0x002fda0003f05270 */
[----:B------:R-:W-:Y:S05]  /*2ae0*/  @P0 BRA `(.L_x_49) ;  /* 0x0000000000580947 */ /* 0x000fea0003800000 */
[----:B------:R-:W-:-:S13]  /*2af0*/  ELECT P0, URZ, PT ;  /* 0x0000000000ff782f */ /* 0x000fda0003800000 */
[----:B------:R-:W-:Y:S05]  /*2b00*/  @!P0 BRA `(.L_x_50) ;  /* 0x0000000000608947 */ /* 0x000fea0003800000 */
[----:B------:R-:W-:Y:S01]  /*2b10*/  UMOV UR5, 0x10 ;  /* 0x0000001000057882 */ /* 0x000fe20000000000 */
[----:B------:R-:W-:Y:S01]  /*2b20*/  HFMA2 R0, -RZ, RZ, 0, 5.9604644775390625e-08 ;  /* 0x00000001ff007431 */ /* 0x000fe200000001ff */
[----:B------:R-:W-:-:S03]  /*2b30*/  MOV R2, 0xffff ;  /* 0x0000ffff00027802 */ /* 0x000fc60000000f00 */
[----:B------:R-:W-:Y:S04]  /*2b40*/  DEPBAR.LE SB1, 0x36 ;  /* 0x00009d800000791a */ /* 0x000fe80000000000 */
[----:B------:R-:W1:Y:S02]  /*2b50*/  UTCATOMSWS.FIND_AND_SET.ALIGN UP0, UR5, UR5 ;  /* 0x00000005000575e3 */ /* 0x000e640008000800 */
[----:B-1----:R-:W-:Y:S01]  /*2b60*/  MOV R3, UR5 ;  /* 0x0000000500037c02 */ /* 0x002fe20008000f00 */
[----:B------:R-:W-:Y:S06]  /*2b70*/  BRA.U UP0, `(.L_x_51) ;  /* 0x0000000100187547 */ /* 0x000fec000b800000 */
.L_x_52:
[----:B------:R-:W-:Y:S05]  /*2b80*/  NANOSLEEP 0x64 ;  /* 0x000000640000795d */ /* 0x000fea0003800000 */
[----:B------:R-:W-:-:S05]  /*2b90*/  UMOV UR5, 0x10 ;  /* 0x0000001000057882 */ /* 0x000fca0000000000 */
[----:B------:R-:W-:Y:S04]  /*2ba0*/  DEPBAR.LE SB1, 0x36 ;  /* 0x00009d800000791a */ /* 0x000fe80000000000 */
[----:B------:R-:W1:Y:S02]  /*2bb0*/  UTCATOMSWS.FIND_AND_SET.ALIGN UP0, UR5, UR5 ;  /* 0x00000005000575e3 */ /* 0x000e640008000800 */
[----:B-1----:R-:W-:Y:S01]  /*2bc0*/  MOV R3, UR5 ;  /* 0x0000000500037c02 */ /* 0x002fe20008000f00 */
[----:B------:R-:W-:Y:S05]  /*2bd0*/  BRA.U !UP0, `(.L_x_52) ;  /* 0xfffffffd08e87547 */ /* 0x000fea000b83ffff */
.L_x_51:
[-C--:B------:R-:W-:Y:S02]  /*2be0*/  SHF.L.U32 R2, R2, R3.reuse, RZ ;  /* 0x0000000302027219 */ /* 0x080fe400000006ff */
[----:B------:R-:W-:Y:S01]  /*2bf0*/  SHF.L.U32 R0, R0, R3, RZ ;  /* 0x0000000300007219 */ /* 0x000fe200000006ff */
[----:B------:R-:W-:Y:S02]  /*2c00*/  IMAD.SHL.U32 R3, R3, 0x20, RZ ;  /* 0x0000002003037824 */ /* 0x000fe400078e00ff */
[----:B------:R1:W-:Y:S04]  /*2c10*/  ATOMS.OR RZ, [UR4+0x14], R2 ;  /* 0x00001402ffff798c */ /* 0x0003e8000b000004 */
[----:B------:R1:W-:Y:S04]  /*2c20*/  ATOMS.OR RZ, [UR4+0x18], R0 ;  /* 0x00001800ffff798c */ /* 0x0003e8000b000004 */
[----:B------:R1:W-:Y:S01]  /*2c30*/  STS [UR37+0x130], R3 ;  /* 0x00013003ff007988 */ /* 0x0003e20008000825 */
[----:B------:R-:W-:Y:S05]  /*2c40*/  BRA `(.L_x_50) ;  /* 0x0000000000107947 */ /* 0x000fea0003800000 */
.L_x_49:
[----:B------:R-:W-:Y:S02]  /*2c50*/  MOV R0, 0xffffffff ;  /* 0xffffffff00007802 */ /* 0x000fe40000000f00 */
[----:B------:R-:W-:-:S03]  /*2c60*/  MOV R2, 0x2c90 ;  /* 0x00002c9000027802 */ /* 0x000fc60000000f00 */
[----:B------:R1:W-:Y:S04]  /*2c70*/  STS [UR37+0x130], R0 ;  /* 0x00013000ff007988 */ /* 0x0003e80008000825 */
[----:B-1-3-5:R-:W-:Y:S05]  /*2c80*/  CALL.REL.NOINC `($__internal_1_$__cuda_sm10x_tcgen05_guardrail_trap_phase_invalid_during_alloc) ;  /* 0x00000050007c7944 */ /* 0x02afea0003c00000 */
.L_x_50:
[----:B------:R-:W-:Y:S05]  /*2c90*/  WARPSYNC.ALL ;  /* 0x0000000000007948 */ /* 0x000fea0003800000 */
[----:B------:R-:W2:Y:S01]  /*2ca0*/  S2UR UR5, SR_CgaCtaId ;  /* 0x00000000000579c3 */ /* 0x000ea20000008800 */
[----:B------:R-:W-:Y:S01]  /*2cb0*/  UMOV UR4, 0x400 ;  /* 0x0000040000047882 */ /* 0x000fe20000000000 */
[----:B------:R-:W-:-:S06]  /*2cc0*/  NOP ;  /* 0x0000000000007918 */ /* 0x000fcc0000000000 */
[----:B------:R-:W-:Y:S06]  /*2cd0*/  BAR.ARV 0x6, 0xa0 ;  /* 0x0182800000007b1d */ /* 0x000fec0000002000 */
[----:B------:R-:W4:Y:S01]  /*2ce0*/  LDCU UR7, c[0x0][0x38c] ;  /* 0x00007180ff0777ac */ /* 0x000f220008000800 */
[----:B------:R-:W-:Y:S01]  /*2cf0*/  IMAD.MOV.U32 R11, RZ, RZ, 0x1 ;  /* 0x00000001ff0b7424 */ /* 0x000fe200078e00ff */
[----:B------:R-:W-:Y:S01]  /*2d00*/  CS2R R8, SRZ ;  /* 0x0000000000087805 */ /* 0x000fe2000001ff00 */
[----:B------:R-:W-:Y:S01]  /*2d10*/  IMAD.MOV.U32 R10, RZ, RZ, RZ ;  /* 0x000000ffff0a7224 */ /* 0x000fe200078e00ff */
[----:B------:R-:W3:Y:S01]  /*2d20*/  LDCU UR6, c[0x0][0x38c] ;  /* 0x00007180ff0677ac */ /* 0x000ee20008000800 */
[----:B------:R-:W-:Y:S01]  /*2d30*/  UMOV UR15, URZ ;  /* 0x000000ff000f7c82 */ /* 0x000fe20008000000 */
[----:B------:R-:W-:Y:S01]  /*2d40*/  UMOV UR14, URZ ;  /* 0x000000ff000e7c82 */ /* 0x000fe20008000000 */
[----:B--2---:R-:W-:Y:S01]  /*2d50*/  ULEA UR5, UR5, UR4, 0x18 ;  /* 0x0000000405057291 */ /* 0x004fe2000f8ec0ff */
[----:B------:R-:W-:Y:S01]  /*2d60*/  UMOV UR24, 0x0 ;  /* 0x0000000000187882 */ /* 0x000fe20000000000 */
[----:B------:R-:W-:-:S02]  /*2d70*/  UMOV UR25, 0x8100010 ;  /* 0x0810001000197882 */ /* 0x000fc40000000000 */
[----:B------:R-:W-:Y:S02]  /*2d80*/  UIADD3 UR10, UPT, UPT, UR5, 0x6400, URZ ;  /* 0x00006400050a7890 */ /* 0x000fe4000fffe0ff */
[----:B------:R-:W-:Y:S02]  /*2d90*/  UIADD3 UR11, UPT, UPT, UR5, 0x16400, URZ ;  /* 0x00016400050b7890 */ /* 0x000fe4000fffe0ff */
[----:B----4-:R-:W-:Y:S01]  /*2da0*/  UIADD3 UR7, UPT, UPT, UR7, 0x3f, URZ ;  /* 0x0000003f07077890 */ /* 0x010fe2000fffe0ff */
[----:B-1----:R-:W1:Y:S01]  /*2db0*/  LDS R0, [UR5+0x130] ;  /* 0x00013005ff007984 */ /* 0x002e620008000800 */
[----:B------:R-:W-:Y:S02]  /*2dc0*/  USHF.R.U32.HI UR10, URZ, 0x4, UR10 ;  /* 0x00000004ff0a7899 */ /* 0x000fe4000801160a */
[----:B------:R-:W-:Y:S02]  /*2dd0*/  USHF.R.S32.HI UR4, URZ, 0x1f, UR7 ;  /* 0x0000001fff047899 */ /* 0x000fe40008011407 */
[----:B------:R-:W-:-:S02]  /*2de0*/  USHF.R.U32.HI UR11, URZ, 0x4, UR11 ;  /* 0x00000004ff0b7899 */ /* 0x000fc4000801160b */
[----:B------:R-:W-:Y:S02]  /*2df0*/  ULEA.HI UR4, UR4, UR7, URZ, 0x6 ;  /* 0x0000000704047291 */ /* 0x000fe4000f8f30ff */
[----:B------:R-:W-:Y:S02]  /*2e00*/  ULOP3.LUT UR10, UR10, 0x3fff, URZ, 0xc0, !UPT ;  /* 0x00003fff0a0a7892 */ /* 0x000fe4000f8ec0ff */
[----:B------:R-:W-:Y:S02]  /*2e10*/  USHF.R.S32.HI UR4, URZ, 0x6, UR4 ;  /* 0x00000006ff047899 */ /* 0x000fe40008011404 */
[----:B------:R-:W-:Y:S02]  /*2e20*/  ULOP3.LUT UR11, UR11, 0x3fff, URZ, 0xc0, !UPT ;  /* 0x00003fff0b0b7892 */ /* 0x000fe4000f8ec0ff */
[----:B------:R-:W-:Y:S01]  /*2e30*/  UISETP.LT.AND UP0, UPT, UR4, 0x1, UPT ;  /* 0x000000010400788c */ /* 0x000fe2000bf01270 */
[----:B------:R-:W-:Y:S01]  /*2e40*/  UMOV UR22, 0x0 ;  /* 0x0000000000167882 */ /* 0x000fe20000000000 */
[----:B------:R-:W-:-:S02]  /*2e50*/  UMOV UR23, 0x8100010 ;  /* 0x0810001000177882 */ /* 0x000fc40000000000 */
[----:B------:R-:W-:Y:S02]  /*2e60*/  USEL UR9, UR4, 0x1, !UP0 ;  /* 0x0000000104097887 */ /* 0x000fe4000c000000 */
[----:B------:R-:W-:Y:S02]  /*2e70*/  ULOP3.LUT UR10, UR10, 0x10000, URZ, 0xfc, !UPT ;  /* 0x000100000a0a7892 */ /* 0x000fe4000f8efcff */
[----:B------:R-:W-:Y:S02]  /*2e80*/  ULOP3.LUT UR11, UR11, 0x10000, URZ, 0xfc, !UPT ;  /* 0x000100000b0b7892 */ /* 0x000fe4000f8efcff */
[----:B------:R-:W-:Y:S02]  /*2e90*/  UIADD3 UR9, UPT, UPT, -UR9, URZ, URZ ;  /* 0x000000ff09097290 */ /* 0x000fe4000fffe1ff */
[----:B---3--:R-:W-:Y:S01]  /*2ea0*/  UISETP.GE.AND UP3, UPT, UR6, 0x1, UPT ;  /* 0x000000010600788c */ /* 0x008fe2000bf66270 */
[----:B------:R-:W-:Y:S01]  /*2eb0*/  UMOV UR20, 0x0 ;  /* 0x0000000000147882 */ /* 0x000fe20000000000 */
[----:B------:R-:W-:Y:S01]  /*2ec0*/  UMOV UR21, 0x8100010 ;  /* 0x0810001000157882 */ /* 0x000fe20000000000 */
[----:B------:R-:W-:Y:S01]  /*2ed0*/  UMOV UR18, 0x0 ;  /* 0x0000000000127882 */ /* 0x000fe20000000000 */
[----:B------:R-:W-:Y:S01]  /*2ee0*/  UMOV UR19, 0x8100010 ;  /* 0x0810001000137882 */ /* 0x000fe20000000000 */
[----:B-1----:R-:W-:-:S15]  /*2ef0*/  R2UR UR16, R0 ;  /* 0x00000000001072ca */ /* 0x002fde00000e0000 */
.L_x_59:
[----:B------:R-:W-:Y:S02]  /*2f00*/  LEA R0, R10, UR5, 0x3 ;  /* 0x000000050a007c11 */ /* 0x000fe4000f8e18ff */
[----:B------:R-:W-:Y:S02]  /*2f10*/  SHF.L.U32 R2, R9, 0x1f, RZ ;  /* 0x0000001f09027819 */ /* 0x000fe400000006ff */
[----:B------:R-:W-:Y:S01]  /*2f20*/  PLOP3.LUT P0, PT, PT, PT, UP3, 0x80, 0x8 ;  /* 0x000000000008781c */ /* 0x000fe20003f0f038 */
[----:B------:R-:W-:Y:S01]  /*2f30*/  VIADD R3, R0, 0x90 ;  /* 0x0000009000037836 */ /* 0x000fe20000000000 */
[----:B-1----:R-:W1:Y:S02]  /*2f40*/  SYNCS.PHASECHK.TRANS64.TRYWAIT P1, [R0+URZ+0x80], R2 ;  /* 0x00008002000075a7 */ /* 0x002e6400080211ff */
[----:B-1-3--:R-:W-:Y:S09]  /*2f50*/  @!P1 BRA `(.L_x_53) ;  /* 0x00000048003c9947 */ /* 0x00aff20003800000 */
.L_x_130:
[----:B------:R-:W-:Y:S01]  /*2f60*/  LEA R4, R10, UR5, 0x4 ;  /* 0x000000050a047c11 */ /* 0x000fe2000f8e20ff */
[----:B------:R-:W-:Y:S01]  /*2f70*/  @UP3 ULEA UR6, UR14, UR5, 0x3 ;  /* 0x000000050e063291 */ /* 0x000fe2000f8e18ff */
[----:B------:R-:W-:Y:S01]  /*2f80*/  PLOP3.LUT P2, PT, PT, PT, PT, 0x80, 0x8 ;  /* 0x000000000008781c */ /* 0x000fe20003f4f070 */
[----:B------:R-:W-:Y:S01]  /*2f90*/  ULEA UR7, UR15, UR5, 0x3 ;  /* 0x000000050f077291 */ /* 0x000fe2000f8e18ff */
[----:B------:R-:W-:Y:S01]  /*2fa0*/  PRMT R3, RZ, 0x654, R3 ;  /* 0x00000654ff037816 */ /* 0x000fe20000000003 */
[----:B------:R-:W-:Y:S01]  /*2fb0*/  ULEA UR8, UR15, UR16, 0x6 ;  /* 0x000000100f087291 */ /* 0x000fe2000f8e30ff */
[----:B------:R-:W2:Y:S01]  /*2fc0*/  LDS.128 R4, [R4+0x110] ;  /* 0x0001100004047984 */ /* 0x000ea20000000c00 */
[----:B-1----:R-:W-:Y:S02]  /*2fd0*/  @P0 SHF.L.U32 R2, R8, 0x1f, RZ ;  /* 0x0000001f08020819 */ /* 0x002fe400000006ff */
[----:B------:R-:W-:Y:S01]  /*2fe0*/  SHF.L.U32 R0, R11, 0x1f, RZ ;  /* 0x0000001f0b007819 */ /* 0x000fe200000006ff */
[----:B------:R-:W-:Y:S01]  /*2ff0*/  @!PT LDS RZ, [RZ] ;  /* 0x00000000fffff984 */ /* 0x000fe20000000800 */
[----:B------:R-:W-:Y:S01]  /*3000*/  @!PT LDS RZ, [RZ] ;  /* 0x00000000fffff984 */ /* 0x000fe20000000800 */
[----:B------:R-:W-:Y:S01]  /*3010*/  @!PT LDS RZ, [RZ] ;  /* 0x00000000fffff984 */ /* 0x000fe20000000800 */
[----:B------:R-:W-:Y:S01]  /*3020*/  @!PT LDS RZ, [RZ] ;  /* 0x00000000fffff984 */ /* 0x000fe20000000800 */
[----:B------:R1:W-:Y:S06]  /*3030*/  MEMBAR.ALL.CTA ;  /* 0x0000000000007992 */ /* 0x0003ec0000008000 */
[----:B-1----:R-:W1:Y:S02]  /*3040*/  FENCE.VIEW.ASYNC.S ;  /* 0x00000000000073c6 */ /* 0x002e640000000000 */
[----:B-1----:R1:W-:Y:S01]  /*3050*/  SYNCS.ARRIVE.TRANS64.RED.A1T0 RZ, [R3+URZ], RZ ;  /* 0x000000ff03ff79a7 */ /* 0x0023e200081004ff */
[----:B------:R1:W3:Y:S01]  /*3060*/  @P0 SYNCS.PHASECHK.TRANS64.TRYWAIT P2, [UR6], R2 ;  /* 0x00000002ff0005a7 */ /* 0x0002e20008041106 */
[----:B--2---:R-:W-:Y:S01]  /*3070*/  LOP3.LUT P1, RZ, R6, 0x1, RZ, 0xc0, !PT ;  /* 0x0000000106ff7812 */ /* 0x004fe2000782c0ff */
[----:B------:R-:W2:Y:S02]  /*3080*/  SYNCS.PHASECHK.TRANS64.TRYWAIT P0, [UR7+0xc0], R0 ;  /* 0x0000c000ff0075a7 */ /* 0x000ea40008001107 */
[----:B-123--:R-:W-:Y:S10]  /*3090*/  @!P0 BRA `(.L_x_54) ;  /* 0x0000004800008947 */ /* 0x00eff40003800000 */
.L_x_132:
[----:B------:R-:W-:Y:S01]  /*30a0*/  IADD3 R10, PT, PT, R10, 0x1, RZ ;  /* 0x000000010a0a7810 */ /* 0x000fe20007ffe0ff */
[----:B------:R-:W-:Y:S06]  /*30b0*/  BRA.U !UP3, `(.L_x_55) ;  /* 0x000000010bc07547 */ /* 0x000fec000b800000 */
[----:B------:R-:W-:Y:S01]  /*30c0*/  UPLOP3.LUT UP4, UPT, UPT, UPT, UPT, 0x40, 0x4 ;  /* 0x000000000004789c */ /* 0x000fe20003f8e870 */
[----:B------:R-:W-:Y:S01]  /*30d0*/  UMOV UR13, UR9 ;  /* 0x00000009000d7c82 */ /* 0x000fe20008000000 */
[----:B------:R-:W-:Y:S01]  /*30e0*/  UMOV UR12, UR4 ;  /* 0x00000004000c7c82 */ /* 0x000fe20008000000 */
[----:B------:R-:W-:-:S08]  /*30f0*/  UMOV UR17, UR14 ;  /* 0x0000000e00117c82 */ /* 0x000fd00008000000 */
.L_x_58:
[----:B------:R-:W-:Y:S02]  /*3100*/  UIADD3 UR13, UPT, UPT, UR13, 0x1, URZ ;  /* 0x000000010d0d7890 */ /* 0x000fe4000fffe0ff */
[----:B--2---:R-:W-:Y:S02]  /*3110*/  ULEA UR6, UR17, UR5, 0x3 ;  /* 0x0000000511067291 */ /* 0x004fe4000f8e18ff */
[----:B------:R-:W-:Y:S01]  /*3120*/  UISETP.NE.AND UP0, UPT, UR13, URZ, UPT ;  /* 0x000000ff0d00728c */ /* 0x000fe2000bf05270 */
[----:B---3--:R-:W-:Y:S10]  /*3130*/  @P2 BRA `(.L_x_56) ;  /* 0x00000000000c2947 */ /* 0x008ff40003800000 */
[----:B-1----:R-:W-:Y:S04]  /*3140*/  SHF.L.U32 R2, R8, 0x1f, RZ ;  /* 0x0000001f08027819 */ /* 0x002fe800000006ff */
[----:B------:R-:W1:Y:S02]  /*3150*/  SYNCS.PHASECHK.TRANS64.TRYWAIT P0, [UR6], R2 ;  /* 0x00000002ff0075a7 */ /* 0x000e640008001106 */
[----:B-1----:R-:W-:Y:S05]  /*3160*/  @!P0 BRA `(.L_x_57) ;  /* 0x0000004400e48947 */ /* 0x002fea0003800000 */
.L_x_56:
[----:B------:R-:W-:Y:S01]  /*3170*/  UISETP.NE.AND UP1, UPT, UR12, 0x1, UPT ;  /* 0x000000010c00788c */ /* 0x000fe2000bf25270 */
[----:B------:R-:W-:Y:S01]  /*3180*/  PLOP3.LUT P2, PT, PT, PT, PT, 0x80, 0x8 ;  /* 0x000000000008781c */ /* 0x000fe20003f4f070 */
[----:B------:R-:W-:Y:S02]  /*3190*/  UIADD3 UR14, UPT, UPT, UR17, 0x1, URZ ;  /* 0x00000001110e7890 */ /* 0x000fe4000fffe0ff */
[----:B------:R-:W-:Y:S02]  /*31a0*/  ULEA UR28, UR17, UR11, 0x9 ;  /* 0x0000000b111c7291 */ /* 0x000fe4000f8e48ff */
[----:B------:R-:W-:Y:S01]  /*31b0*/  UISETP.NE.AND UP2, UPT, UR14, 0x4, UPT ;  /* 0x000000040e00788c */ /* 0x000fe2000bf45270 */
[----:B------:R-:W-:Y:S01]  /*31c0*/  PLOP3.LUT P0, PT, PT, PT, UP1, 0x80, 0x8 ;  /* 0x000000000008781c */ /* 0x000fe20003f0f018 */
[----:B------:R-:W-:Y:S02]  /*31d0*/  UIADD3 UR40, UPT, UPT, UR28, 0x2, URZ ;  /* 0x000000021c287890 */ /* 0x000fe4000fffe0ff */
[----:B------:R-:W-:Y:S02]  /*31e0*/  USEL UR27, URZ, 0x1, UP2 ;  /* 0x00000001ff1b7887 */ /* 0x000fe40009000000 */
[----:B------:R-:W-:Y:S02]  /*31f0*/  USEL UR14, UR14, URZ, UP2 ;  /* 0x000000ff0e0e7287 */ /* 0x000fe40009000000 */
[----:B------:R-:W-:Y:S02]  /*3200*/  UIADD3 UR36, UPT, UPT, UR28, 0x4, URZ ;  /* 0x000000041c247890 */ /* 0x000fe4000fffe0ff */
[----:B------:R-:W-:Y:S01]  /*3210*/  @UP1 ULEA UR26, UR14, UR5, 0x3 ;  /* 0x000000050e1a1291 */ /* 0x000fe2000f8e18ff */
[----:B------:R-:W-:Y:S01]  /*3220*/  LOP3.LUT R8, R8, UR27, RZ, 0x3c, !PT ;  /* 0x0000001b08087c12 */ /* 0x000fe2000f8e3cff */
[----:B------:R-:W-:Y:S02]  /*3230*/  UIADD3 UR32, UPT, UPT, UR28, 0x6, URZ ;  /* 0x000000061c207890 */ /* 0x000fe4000fffe0ff */
[----:B------:R-:W-:Y:S01]  /*3240*/  UIADD3 UR6, UPT, UPT, UR6, 0x20, URZ ;  /* 0x0000002006067890 */ /* 0x000fe2000fffe0ff */
[----:B-1----:R-:W-:Y:S01]  /*3250*/  @P0 SHF.L.U32 R0, R8, 0x1f, RZ ;  /* 0x0000001f08000819 */ /* 0x002fe200000006ff */
[----:B------:R-:W-:Y:S01]  /*3260*/  UIADD3 UR12, UPT, UPT, UR12, -0x1, URZ ;  /* 0xffffffff0c0c7890 */ /* 0x000fe2000fffe0ff */
[----:B------:R-:W-:Y:S02]  /*3270*/  UMOV UR29, 0x40004040 ;  /* 0x40004040001d7882 */ /* 0x000fe40000000000 */
[----:B------:R2:W3:Y:S01]  /*3280*/  @P0 SYNCS.PHASECHK.TRANS64.TRYWAIT P2, [UR26], R0 ;  /* 0x00000000ff0005a7 */ /* 0x0004e2000804111a */
[----:B------:R-:W-:Y:S01]  /*3290*/  ULEA UR26, UR17, UR10, 0xa ;  /* 0x0000000a111a7291 */ /* 0x000fe2000f8e50ff */
[----:B------:R-:W-:Y:S01]  /*32a0*/  UMOV UR27, 0x40004040 ;  /* 0x40004040001b7882 */ /* 0x000fe20000000000 */
[----:B------:R-:W-:Y:S02]  /*32b0*/  UMOV UR41, 0x40004040 ;  /* 0x4000404000297882 */ /* 0x000fe40000000000 */
[----:B------:R-:W-:Y:S02]  /*32c0*/  UIADD3 UR38, UPT, UPT, UR26, 0x2, URZ ;  /* 0x000000021a267890 */ /* 0x000fe4000fffe0ff */
[----:B------:R-:W-:Y:S02]  /*32d0*/  UIADD3 UR34, UPT, UPT, UR26, 0x4, URZ ;  /* 0x000000041a227890 */ /* 0x000fe4000fffe0ff */
[----:B------:R-:W-:Y:S01]  /*32e0*/  UIADD3 UR30, UPT, UPT, UR26, 0x6, URZ ;  /* 0x000000061a1e7890 */ /* 0x000fe2000fffe0ff */
[----:B------:R2:W-:Y:S01]  /*32f0*/  UTCHMMA gdesc[UR26], gdesc[UR28], tmem[UR8], tmem[UR24], idesc[UR25], UP4 ;  /* 0x00ff181c1a0075ea */ /* 0x0005e2000a000008 */
[----:B------:R-:W-:Y:S01]  /*3300*/  UPLOP3.LUT UP4, UPT, UPT, UPT, UPT, 0x80, 0x8 ;  /* 0x000000000008789c */ /* 0x000fe20003f8f070 */
[----:B------:R-:W-:Y:S01]  /*3310*/  UMOV UR39, 0x40004040 ;  /* 0x4000404000277882 */ /* 0x000fe20000000000 */
[----:B------:R-:W-:Y:S01]  /*3320*/  UMOV UR37, 0x40004040 ;  /* 0x4000404000257882 */ /* 0x000fe20000000000 */
[----:B------:R2:W-:Y:S01]  /*3330*/  UTCHMMA gdesc[UR38], gdesc[UR40], tmem[UR8], tmem[UR22], idesc[UR23], UPT ;  /* 0x00ff1628260075ea */ /* 0x0005e2000b800008 */
[----:B------:R-:W-:Y:S01]  /*3340*/  UMOV UR35, 0x40004040 ;  /* 0x4000404000237882 */ /* 0x000fe20000000000 */
[----:B------:R-:W-:Y:S01]  /*3350*/  UMOV UR33, 0x40004040 ;  /* 0x4000404000217882 */ /* 0x000fe20000000000 */
[----:B------:R-:W-:Y:S01]  /*3360*/  UMOV UR31, 0x40004040 ;  /* 0x40004040001f7882 */ /* 0x000fe20000000000 */
[----:B------:R2:W-:Y:S01]  /*3370*/  UTCHMMA gdesc[UR34], gdesc[UR36], tmem[UR8], tmem[UR20], idesc[UR21], UPT ;  /* 0x00ff1424220075ea */ /* 0x0005e2000b800008 */
[----:B------:R2:W-:Y:S01]  /*3380*/  UTCHMMA gdesc[UR30], gdesc[UR32], tmem[UR8], tmem[UR18], idesc[UR19], UPT ;  /* 0x00ff12201e0075ea */ /* 0x0005e2000b800008 */
[----:B------:R2:W-:Y:S01]  /*3390*/  UTCBAR [UR6], URZ ;  /* 0x000000ff060073e9 */ /* 0x0005e200080000ff */
[----:B------:R-:W-:Y:S01]  /*33a0*/  UMOV UR17, UR14 ;  /* 0x0000000e00117c82 */ /* 0x000fe20008000000 */
[----:B------:R-:W-:Y:S05]  /*33b0*/  BRA.U UP0, `(.L_x_58) ;  /* 0xfffffffd00507547 */ /* 0x000fea000b83ffff */
.L_x_55:
[----:B------:R-:W-:Y:S01]  /*33c0*/  UIADD3 UR15, UPT, UPT, UR15, 0x1, URZ ;  /* 0x000000010f0f7890 */ /* 0x000fe2000fffe0ff */
[C---:B------:R-:W-:Y:S01]  /*33d0*/  ISETP.NE.AND P0, PT, R10.reuse, 0x2, PT ;  /* 0x000000020a00780c */ /* 0x040fe20003f05270 */
[----:B------:R-:W-:Y:S02]  /*33e0*/  UIADD3 UR7, UPT, UPT, UR7, 0xa0, URZ ;  /* 0x000000a007077890 */ /* 0x000fe4000fffe0ff */
[----:B------:R-:W-:Y:S01]  /*33f0*/  UISETP.NE.AND UP0, UPT, UR15, 0x4, UPT ;  /* 0x000000040f00788c */ /* 0x000fe2000bf05270 */
[----:B-12---:R-:W-:Y:S02]  /*3400*/  SEL R0, RZ, 0x1, P0 ;  /* 0x00000001ff007807 */ /* 0x006fe40000000000 */
[----:B------:R-:W-:Y:S01]  /*3410*/  SEL R10, R10, RZ, P0 ;  /* 0x000000ff0a0a7207 */ /* 0x000fe20000000000 */
[----:B------:R-:W-:Y:S01]  /*3420*/  USEL UR6, URZ, 0x1, UP0 ;  /* 0x00000001ff067887 */ /* 0x000fe20008000000 */
[----:B------:R-:W-:Y:S01]  /*3430*/  LOP3.LUT R9, R9, R0, RZ, 0x3c, !PT ;  /* 0x0000000009097212 */ /* 0x000fe200078e3cff */
[----:B------:R-:W-:Y:S01]  /*3440*/  USEL UR15, UR15, URZ, UP0 ;  /* 0x000000ff0f0f7287 */ /* 0x000fe20008000000 */
[----:B------:R1:W-:Y:S03]  /*3450*/  UTCBAR [UR7], URZ ;  /* 0x000000ff070073e9 */ /* 0x0003e600080000ff */
[----:B------:R-:W-:Y:S01]  /*3460*/  LOP3.LUT R11, R11, UR6, RZ, 0x3c, !PT ;  /* 0x000000060b0b7c12 */ /* 0x000fe2000f8e3cff */
[----:B------:R-:W-:Y:S07]  /*3470*/  @P1 BRA `(.L_x_59) ;  /* 0xfffffff800a01947 */ /* 0x000fee000383ffff */
[----:B------:R-:W2:Y:S01]  /*3480*/  S2UR UR4, SR_CgaCtaId ;  /* 0x00000000000479c3 */ /* 0x000ea20000008800 */
[----:B------:R-:W-:Y:S01]  /*3490*/  ELECT P0, URZ, PT ;  /* 0x0000000000ff782f */ /* 0x000fe20003800000 */
[----:B------:R-:W-:Y:S01]  /*34a0*/  IMAD.MOV.U32 R0, RZ, RZ, 0x1 ;  /* 0x00000001ff007424 */ /* 0x000fe200078e00ff */
[----:B------:R-:W-:Y:S01]  /*34b0*/  UIADD3 UR5, UPT, UPT, UR5, 0xc0, URZ ;  /* 0x000000c005057890 */ /* 0x000fe2000fffe0ff */
[----:B------:R-:W-:Y:S01]  /*34c0*/  SHF.L.U32 R2, R11, 0x1f, RZ ;  /* 0x0000001f0b027819 */ /* 0x000fe200000006ff */
[----:B------:R-:W-:-:S03]  /*34d0*/  UMOV UR6, 0x40 ;  /* 0x0000004000067882 */ /* 0x000fc60000000000 */
[----:B------:R-:W-:Y:S01]  /*34e0*/  UVIRTCOUNT.DEALLOC.SMPOOL 0x80 ;  /* 0x000000800000784c */ /* 0x000fe20000000000 */
[----:B--2---:R-:W-:Y:S02]  /*34f0*/  ULEA UR4, UR4, UR6, 0x18 ;  /* 0x0000000604047291 */ /* 0x004fe4000f8ec0ff */
[----:B------:R-:W-:-:S07]  /*3500*/  ULEA UR6, UR15, UR5, 0x3 ;  /* 0x000000050f067291 */ /* 0x000fce000f8e18ff */
[----:B------:R2:W-:Y:S02]  /*3510*/  @P0 STS.U8 [UR4+0x1c], R0 ;  /* 0x00001c00ff000988 */ /* 0x0005e40008000004 */
[----:B------:R-:W4:Y:S02]  /*3520*/  SYNCS.PHASECHK.TRANS64.TRYWAIT P0, [UR6], R2 ;  /* 0x00000002ff0075a7 */ /* 0x000f240008001106 */
[----:B--2-4-:R-:W-:Y:S05]  /*3530*/  @!P0 BRA `(.L_x_60) ;  /* 0x0000004400088947 */ /* 0x014fea0003800000 */
.L_x_135:
[----:B-1----:R-:W-:-:S04]  /*3540*/  UIADD3 UR7, UPT, UPT, UR15, 0x1, URZ ;  /* 0x000000010f077890 */ /* 0x002fc8000fffe0ff */
[----:B------:R-:W-:-:S04]  /*3550*/  UISETP.NE.AND UP0, UPT, UR7, 0x4, UPT ;  /* 0x000000040700788c */ /* 0x000fc8000bf05270 */
[----:B------:R-:W-:Y:S02]  /*3560*/  USEL UR8, URZ, 0x1, UP0 ;  /* 0x00000001ff087887 */ /* 0x000fe40008000000 */
[----:B------:R-:W-:-:S04]  /*3570*/  USEL UR7, UR7, URZ, UP0 ;  /* 0x000000ff07077287 */ /* 0x000fc80008000000 */
[----:B------:R-:W-:Y:S01]  /*3580*/  ULEA UR6, UR7, UR5, 0x3 ;  /* 0x0000000507067291 */ /* 0x000fe2000f8e18ff */
[----:B--2---:R-:W-:-:S04]  /*3590*/  LOP3.LUT R2, R11, UR8, RZ, 0x3c, !PT ;  /* 0x000000080b027c12 */ /* 0x004fc8000f8e3cff */
[----:B------:R-:W-:-:S04]  /*35a0*/  SHF.L.U32 R3, R2, 0x1f, RZ ;  /* 0x0000001f02037819 */ /* 0x000fc800000006ff */
[----:B------:R-:W1:Y:S02]  /*35b0*/  SYNCS.PHASECHK.TRANS64.TRYWAIT P0, [UR6], R3 ;  /* 0x00000003ff0075a7 */ /* 0x000e640008001106 */
[----:B-1----:R-:W-:Y:S05]  /*35c0*/  @!P0 BRA `(.L_x_61) ;  /* 0x0000004000fc8947 */ /* 0x002fea0003800000 */
.L_x_137:
        /* <DEDUP_REMOVED lines=9> */
.L_x_139:
[----:B------:R-:W-:-:S04]  /*3660*/  UIADD3 UR7, UPT, UPT, UR7, 0x1, URZ ;  /* 0x0000000107077890 */ /* 0x000fc8000fffe0ff */
[----:B------:R-:W-:-:S04]  /*3670*/  UISETP.NE.AND UP0, UPT, UR7, 0x4, UPT ;  /* 0x000000040700788c */ /* 0x000fc8000bf05270 */
[----:B------:R-:W-:Y:S02]  /*3680*/  USEL UR6, URZ, 0x1, UP0 ;  /* 0x00000001ff067887 */ /* 0x000fe40008000000 */
[----:B------:R-:W-:-:S04]  /*3690*/  USEL UR7, UR7, URZ, UP0 ;  /* 0x000000ff07077287 */ /* 0x000fc80008000000 */
[----:B------:R-:W-:Y:S01]  /*36a0*/  ULEA UR7, UR7, UR5, 0x3 ;  /* 0x0000000507077291 */ /* 0x000fe2000f8e18ff */
[----:B------:R-:W-:-:S04]  /*36b0*/  LOP3.LUT R2, R2, UR6, RZ, 0x3c, !PT ;  /* 0x0000000602027c12 */ /* 0x000fc8000f8e3cff */
[----:B------:R-:W-:-:S04]  /*36c0*/  SHF.L.U32 R2, R2, 0x1f, RZ ;  /* 0x0000001f02027819 */ /* 0x000fc800000006ff */
[----:B------:R-:W2:Y:S02]  /*36d0*/  SYNCS.PHASECHK.TRANS64.TRYWAIT P0, [UR7], R2 ;  /* 0x00000002ff0075a7 */ /* 0x000ea40008001107 */
[----:B--2---:R-:W-:Y:S05]  /*36e0*/  @!P0 BRA `(.L_x_63) ;  /* 0x0000004000e48947 */ /* 0x004fea0003800000 */
.L_x_141:
[----:B------:R-:W-:Y:S01]  /*36f0*/  NOP ;  /* 0x0000000000007918 */ /* 0x000fe20000000000 */
[----:B-1----:R-:W1:Y:S01]  /*3700*/  LDS R0, [UR4+0x14] ;  /* 0x00001404ff007984 */ /* 0x002e620008000800 */
[----:B------:R-:W-:Y:S01]  /*3710*/  ULOP3.LUT UR6, UR16, 0xffff, URZ, 0xc0, !UPT ;  /* 0x0000ffff10067892 */ /* 0x000fe2000f8ec0ff */
[----:B------:R-:W-:Y:S01]  /*3720*/  UMOV UR8, 0xffff ;  /* 0x0000ffff00087882 */ /* 0x000fe20000000000 */
[----:B------:R-:W-:Y:S02]  /*3730*/  UMOV UR5, 0x1 ;  /* 0x0000000100057882 */ /* 0x000fe40000000000 */
[----:B------:R-:W-:-:S04]  /*3740*/  USHF.R.U32.HI UR6, URZ, 0x5, UR6 ;  /* 0x00000005ff067899 */ /* 0x000fc80008011606 */
[----:B------:R-:W-:Y:S02]  /*3750*/  USHF.L.U32 UR8, UR8, UR6, URZ ;  /* 0x0000000608087299 */ /* 0x000fe400080006ff */
[----:B------:R-:W-:-:S04]  /*3760*/  USHF.L.U32 UR5, UR5, UR6, URZ ;  /* 0x0000000605057299 */ /* 0x000fc800080006ff */
[----:B-1----:R-:W-:-:S04]  /*3770*/  LOP3.LUT R0, R0, UR8, RZ, 0xc0, !PT ;  /* 0x0000000800007c12 */ /* 0x002fc8000f8ec0ff */
[----:B------:R-:W-:-:S13]  /*3780*/  ISETP.NE.AND P0, PT, R0, UR8, PT ;  /* 0x0000000800007c0c */ /* 0x000fda000bf05270 */
[----:B------:R-:W-:Y:S05]  /*3790*/  @P0 BRA `(.L_x_64) ;  /* 0x0000000000580947 */ /* 0x000fea0003800000 */
[----:B------:R-:W1:Y:S02]  /*37a0*/  LDS R0, [UR4+0x18] ;  /* 0x00001804ff007984 */ /* 0x000e640008000800 */
[----:B-1----:R-:W-:-:S04]  /*37b0*/  LOP3.LUT R0, R0, UR5, RZ, 0xc0, !PT ;  /* 0x0000000500007c12 */ /* 0x002fc8000f8ec0ff */
[----:B------:R-:W-:-:S13]  /*37c0*/  ISETP.NE.AND P0, PT, R0, UR5, PT ;  /* 0x0000000500007c0c */ /* 0x000fda000bf05270 */
[----:B------:R-:W-:Y:S05]  /*37d0*/  @P0 BRA `(.L_x_65) ;  /* 0x00000000003c0947 */ /* 0x000fea0003800000 */
[----:B------:R-:W1:Y:S01]  /*37e0*/  S2R R2, SR_LANEID ;  /* 0x0000000000027919 */ /* 0x000e620000000000 */
[----:B------:R-:W-:Y:S01]  /*37f0*/  ULOP3.LUT UR8, URZ, UR8, URZ, 0x33, !UPT ;  /* 0x00000008ff087292 */ /* 0x000fe2000f8e33ff */
[----:B------:R-:W-:Y:S02]  /*3800*/  VOTEU.ANY UR7, UPT, PT ;  /* 0x0000000000077886 */ /* 0x000fe400038e0100 */
[----:B------:R-:W-:-:S03]  /*3810*/  UFLO.U32 UR7, UR7 ;  /* 0x00000007000772bd */ /* 0x000fc600080e0000 */
[----:B------:R-:W-:-:S04]  /*3820*/  IMAD.U32 R0, RZ, RZ, UR8 ;  /* 0x00000008ff007e24 */ /* 0x000fc8000f8e00ff */
[----:B------:R2:W4:Y:S02]  /*3830*/  REDUX UR6, R0 ;  /* 0x00000000000673c4 */ /* 0x0005240000000000 */
[----:B------:R1:W-:Y:S02]  /*3840*/  UTCATOMSWS.AND URZ, UR8 ;  /* 0x0000000800ff79e3 */ /* 0x0003e40008000000 */
[----:B-1----:R-:W-:Y:S02]  /*3850*/  ISETP.EQ.U32.AND P0, PT, R2, UR7, PT ;  /* 0x0000000702007c0c */ /* 0x002fe4000bf02070 */
[----:B--2---:R-:W-:Y:S02]  /*3860*/  LOP3.LUT R0, RZ, UR5, RZ, 0x33, !PT ;  /* 0x00000005ff007c12 */ /* 0x004fe4000f8e33ff */
[----:B----4-:R-:W-:Y:S02]  /*3870*/  MOV R2, UR6 ;  /* 0x0000000600027c02 */ /* 0x010fe40008000f00 */
[----:B------:R-:W1:Y:S07]  /*3880*/  REDUX UR5, R0 ;  /* 0x00000000000573c4 */ /* 0x000e6e0000000000 */
[----:B------:R2:W-:Y:S01]  /*3890*/  @P0 ATOMS.AND RZ, [UR4+0x14], R2 ;  /* 0x00001402ffff098c */ /* 0x0005e2000a800004 */
[----:B-1----:R-:W-:-:S05]  /*38a0*/  IMAD.U32 R0, RZ, RZ, UR5 ;  /* 0x00000005ff007e24 */ /* 0x002fca000f8e00ff */
[----:B------:R2:W-:Y:S01]  /*38b0*/  @P0 ATOMS.AND RZ, [UR4+0x18], R0 ;  /* 0x00001800ffff098c */ /* 0x0005e2000a800004 */
[----:B------:R-:W-:Y:S05]  /*38c0*/  BRA `(.L_x_66) ;  /* 0x0000000000147947 */ /* 0x000fea0003800000 */
.L_x_65:
[----:B------:R-:W-:Y:S02]  /*38d0*/  MOV R2, 0x38f0 ;  /* 0x000038f000027802 */ /* 0x000fe40000000f00 */
[----:B---3-5:R-:W-:Y:S05]  /*38e0*/  CALL.REL.NOINC `($__internal_0_$__cuda_sm10x_tcgen05_guardrail_trap_col_being_dealloced_not_returned_by_alloc) ;  /* 0x0000004400587944 */ /* 0x028fea0003c00000 */
[----:B------:R-:W-:Y:S05]  /*38f0*/  BRA `(.L_x_66) ;  /* 0x0000000000087947 */ /* 0x000fea0003800000 */
.L_x_64:
[----:B------:R-:W-:Y:S02]  /*3900*/  MOV R2, 0x3920 ;  /* 0x0000392000027802 */ /* 0x000fe40000000f00 */
[----:B---3-5:R-:W-:Y:S05]  /*3910*/  CALL.REL.NOINC `($__internal_2_$__cuda_sm10x_tcgen05_guardrail_trap_unallocated_columns_being_dealloced) ;  /* 0x0000004400647944 */ /* 0x028fea0003c00000 */
.L_x_66:
[----:B------:R-:W-:Y:S01]  /*3920*/  NOP ;  /* 0x0000000000007918 */ /* 0x000fe20000000000 */
[----:B------:R-:W-:Y:S05]  /*3930*/  EXIT ;  /* 0x000000000000794d */ /* 0x000fea0003800000 */
.L_x_48:
[----:B------:R-:W-:-:S09]  /*3940*/  UISETP.NE.OR UP2, UPT, UR8, 0x3, !UP2 ;  /* 0x000000030800788c */ /* 0x000fd2000d745670 */
[----:B------:R-:W-:Y:S05]  /*3950*/  BRA.U UP2, `(.L_x_67) ;  /* 0x0000000d02b07547 */ /* 0x000fea000b800000 */
[----:B------:R-:W1:Y:S01]  /*3960*/  LDC R0, c[0x0][0xb30] ;  /* 0x0002cc00ff007b82 */ /* 0x000e620000000800 */
[----:B------:R-:W2:Y:S01]  /*3970*/  LDCU.64 UR8, c[0x0][0x888] ;  /* 0x00011100ff0877ac */ /* 0x000ea20008000a00 */
[----:B------:R-:W-:Y:S02]  /*3980*/  HFMA2 R27, -RZ, RZ, 0, 0 ;  /* 0x00000000ff1b7431 */ /* 0x000fe400000001ff */
[----:B------:R-:W-:Y:S01]  /*3990*/  IMAD.MOV.U32 R29, RZ, RZ, 0x1 ;  /* 0x00000001ff1d7424 */ /* 0x000fe200078e00ff */
[----:B------:R-:W-:Y:S01]  /*39a0*/  MOV R25, 0x2000 ;  /* 0x0000200000197802 */ /* 0x000fe20000000f00 */
[----:B------:R-:W4:Y:S01]  /*39b0*/  LDCU.64 UR4, c[0x0][0x890] ;  /* 0x00011200ff0477ac */ /* 0x000f220008000a00 */
[----:B------:R-:W-:Y:S01]  /*39c0*/  IMAD.MOV.U32 R28, RZ, RZ, RZ ;  /* 0x000000ffff1c7224 */ /* 0x000fe200078e00ff */
[----:B------:R-:W3:Y:S01]  /*39d0*/  LDC R24, c[0x0][0x370] ;  /* 0x0000dc00ff187b82 */ /* 0x000ee20000000800 */
[----:B------:R-:W-:Y:S01]  /*39e0*/  UMOV UR7, 0x400 ;  /* 0x0000040000077882 */ /* 0x000fe20000000000 */
[----:B------:R-:W-:-:S02]  /*39f0*/  UPLOP3.LUT UP1, UPT, UPT, UPT, UPT, 0x40, 0x4 ;  /* 0x000000000004789c */ /* 0x000fc40003f2e870 */
[----:B------:R-:W-:Y:S01]  /*3a00*/  ULEA UR7, UR37, UR7, 0x18 ;  /* 0x0000000725077291 */ /* 0x000fe2000f8ec0ff */
[----:B------:R-:W-:-:S03]  /*3a10*/  UMOV UR13, URZ ;  /* 0x000000ff000d7c82 */ /* 0x000fc60008000000 */
[----:B------:R-:W3:Y:S01]  /*3a20*/  LDC R3, c[0x0][0xb0c] ;  /* 0x0002c300ff037b82 */ /* 0x000ee20000000800 */
[----:B--2---:R-:W-:Y:S02]  /*3a30*/  UISETP.NE.U32.AND UP3, UPT, UR8, URZ, UPT ;  /* 0x000000ff0800728c */ /* 0x004fe4000bf65070 */
[----:B----4-:R-:W-:-:S05]  /*3a40*/  UISETP.NE.U32.AND UP4, UPT, UR4, URZ, UPT ;  /* 0x000000ff0400728c */ /* 0x010fca000bf85070 */
[----:B------:R-:W2:Y:S01]  /*3a50*/  LDC R18, c[0x0][0xb20] ;  /* 0x0002c800ff127b82 */ /* 0x000ea20000000800 */
[----:B-1----:R-:W-:Y:S01]  /*3a60*/  ISETP.NE.AND P1, PT, R0, 0x1, PT ;  /* 0x000000010000780c */ /* 0x002fe20003f25270 */
[----:B------:R-:W-:Y:S02]  /*3a70*/  UISETP.NE.AND.EX UP3, UPT, UR9, URZ, UPT, UP3 ;  /* 0x000000ff0900728c */ /* 0x000fe4000bf65330 */
[----:B------:R-:W-:-:S04]  /*3a80*/  UISETP.NE.AND.EX UP4, UPT, UR5, URZ, UPT, UP4 ;  /* 0x000000ff0500728c */ /* 0x000fc8000bf85340 */
[----:B------:R-:W1:Y:S08]  /*3a90*/  LDC.64 R30, c[0x0][0x348] ;  /* 0x0000d200ff1e7b82 */ /* 0x000e700000000a00 */
[----:B------:R-:W4:Y:S08]  /*3aa0*/  LDC.64 R16, c[0x0][0xb10] ;  /* 0x0002c400ff107b82 */ /* 0x000f300000000a00 */
[----:B------:R-:W1:Y:S08]  /*3ab0*/  LDC.64 R6, c[0x0][0xb18] ;  /* 0x0002c600ff067b82 */ /* 0x000e700000000a00 */
[----:B------:R-:W1:Y:S08]  /*3ac0*/  LDC.64 R4, c[0x0][0xb28] ;  /* 0x0002ca00ff047b82 */ /* 0x000e700000000a00 */
[----:B--23--:R-:W1:Y:S02]  /*3ad0*/  LDC R19, c[0x0][0x374] ;  /* 0x0000dd00ff137b82 */ /* 0x00ce640000000800 */
.L_x_76:
[C---:B------:R-:W-:Y:S02]  /*3ae0*/  LEA R0, R28.reuse, UR7, 0x3 ;  /* 0x000000071c007c11 */ /* 0x040fe4000f8e18ff */
[----:B------:R-:W-:Y:S02]  /*3af0*/  SHF.L.U32 R2, R27, 0x1f, RZ ;  /* 0x0000001f1b027819 */ /* 0x000fe400000006ff */
[----:B------:R-:W-:Y:S02]  /*3b00*/  LEA R20, R28, UR7, 0x4 ;  /* 0x000000071c147c11 */ /* 0x000fe4000f8e20ff */
[----:B--2---:R-:W2:Y:S02]  /*3b10*/  SYNCS.PHASECHK.TRANS64.TRYWAIT P0, [R0+URZ+0x80], R2 ;  /* 0x00008002000075a7 */ /* 0x004ea400080011ff */
[----:B--2---:R-:W-:Y:S05]  /*3b20*/  @!P0 BRA `(.L_x_68) ;  /* 0x0000003c00ec8947 */ /* 0x004fea0003800000 */
.L_x_142:
[----:B------:R-:W-:Y:S01]  /*3b30*/  ISETP.GE.AND P0, PT, R40, 0x1, PT ;  /* 0x000000012800780c */ /* 0x000fe20003f06270 */
[----:B------:R-:W3:Y:S01]  /*3b40*/  LDS.128 R20, [R20+0x110] ;  /* 0x0001100014147984 */ /* 0x000ee20000000c00 */
[----:B--2---:R-:W-:Y:S01]  /*3b50*/  VIADD R0, R0, 0x90 ;  /* 0x0000009000007836 */ /* 0x004fe20000000000 */
[----:B------:R-:W-:Y:S01]  /*3b60*/  @!PT LDS RZ, [RZ] ;  /* 0x00000000fffff984 */ /* 0x000fe20000000800 */
[----:B------:R-:W-:Y:S01]  /*3b70*/  @!PT LDS RZ, [RZ] ;  /* 0x00000000fffff984 */ /* 0x000fe20000000800 */
[----:B------:R-:W-:Y:S01]  /*3b80*/  @!PT LDS RZ, [RZ] ;  /* 0x00000000fffff984 */ /* 0x000fe20000000800 */
[----:B------:R-:W-:Y:S01]  /*3b90*/  @!PT LDS RZ, [RZ] ;  /* 0x00000000fffff984 */ /* 0x000fe20000000800 */
[----:B------:R2:W-:Y:S06]  /*3ba0*/  MEMBAR.ALL.CTA ;  /* 0x0000000000007992 */ /* 0x0005ec0000008000 */
[----:B--2---:R-:W2:Y:S01]  /*3bb0*/  FENCE.VIEW.ASYNC.S ;  /* 0x00000000000073c6 */ /* 0x004ea20000000000 */
[----:B------:R-:W-:Y:S04]  /*3bc0*/  PRMT R0, RZ, 0x654, R0 ;  /* 0x00000654ff007816 */ /* 0x000fe80000000000 */
[----:B--2---:R2:W-:Y:S01]  /*3bd0*/  SYNCS.ARRIVE.TRANS64.RED.A1T0 RZ, [R0+URZ], RZ ;  /* 0x000000ff00ff79a7 */ /* 0x0045e200081004ff */
[----:B---3--:R-:W-:Y:S11]  /*3be0*/  LOP3.LUT P3, RZ, R22, 0x1, RZ, 0xc0, !PT ;  /* 0x0000000116ff7812 */ /* 0x008ff6000786c0ff */
[----:B------:R-:W-:Y:S02]  /*3bf0*/  @!UPT UIADD3 URZ, UPT, UPT, URZ, URZ, URZ ;  /* 0x000000fffffff290 */ /* 0x000fe4000fffe0ff */
[----:B------:R-:W-:Y:S02]  /*3c00*/  @P3 MOV R11, R20 ;  /* 0x00000014000b3202 */ /* 0x000fe40000000f00 */
[----:B------:R-:W-:Y:S01]  /*3c10*/  @P3 LOP3.LUT R10, R21, 0xffff, RZ, 0xc0, !PT ;  /* 0x0000ffff150a3812 */ /* 0x000fe200078ec0ff */
[----:B--2---:R-:W-:Y:S06]  /*3c20*/  @!P0 BRA `(.L_x_69) ;  /* 0x0000000000a48947 */ /* 0x004fec0003800000 */
[-C--:B-1----:R-:W-:Y:S01]  /*3c30*/  IMAD.HI.U32 R0, R19, R7.reuse, RZ ;  /* 0x0000000713007227 */ /* 0x082fe200078e00ff */
[----:B------:R-:W-:Y:S02]  /*3c40*/  ISETP.NE.AND P0, PT, R6, 0x1, PT ;  /* 0x000000010600780c */ /* 0x000fe40003f05270 */
[----:B------:R-:W-:Y:S01]  /*3c50*/  ISETP.NE.AND P2, PT, R40, 0x1, PT ;  /* 0x000000012800780c */ /* 0x000fe20003f45270 */
[----:B----4-:R-:W-:Y:S01]  /*3c60*/  IMAD.HI.U32 R9, R24, R16, RZ ;  /* 0x0000001018097227 */ /* 0x010fe200078e00ff */
[----:B------:R-:W-:Y:S02]  /*3c70*/  SHF.R.U32.HI R0, RZ, R18, R0 ;  /* 0x00000012ff007219 */ /* 0x000fe40000011600 */
[----:B------:R-:W-:Y:S01]  /*3c80*/  ISETP.NE.AND P4, PT, R3, 0x1, PT ;  /* 0x000000010300780c */ /* 0x000fe20003f85270 */
[----:B------:R-:W-:Y:S01]  /*3c90*/  IMAD.HI.U32 R13, R10, R7, RZ ;  /* 0x000000070a0d7227 */ /* 0x000fe200078e00ff */
[----:B------:R-:W-:Y:S02]  /*3ca0*/  SHF.R.U32.HI R9, RZ, R17, R9 ;  /* 0x00000011ff097219 */ /* 0x000fe40000011609 */
[----:B------:R-:W-:Y:S01]  /*3cb0*/  SEL R0, R19, R0, !P0 ;  /* 0x0000000013007207 */ /* 0x000fe20004000000 */
[----:B------:R-:W-:Y:S01]  /*3cc0*/  IMAD.HI.U32 R12, R11, R16, RZ ;  /* 0x000000100b0c7227 */ /* 0x000fe200078e00ff */
[----:B------:R-:W-:Y:S03]  /*3cd0*/  SEL R9, R24, R9, !P4 ;  /* 0x0000000918097207 */ /* 0x000fe60006000000 */
[-C--:B------:R-:W-:Y:S01]  /*3ce0*/  IMAD.HI.U32 R8, R0, R4.reuse, RZ ;  /* 0x0000000400087227 */ /* 0x080fe200078e00ff */
[----:B------:R-:W-:Y:S03]  /*3cf0*/  SHF.R.U32.HI R12, RZ, R17, R12 ;  /* 0x00000011ff0c7219 */ /* 0x000fe6000001160c */
[----:B------:R-:W-:Y:S01]  /*3d00*/  IMAD.HI.U32 R2, R9, R4, RZ ;  /* 0x0000000409027227 */ /* 0x000fe200078e00ff */
[-C--:B------:R-:W-:Y:S02]  /*3d10*/  @P2 SHF.R.U32.HI R0, RZ, R5.reuse, R8 ;  /* 0x00000005ff002219 */ /* 0x080fe40000011608 */
[----:B------:R-:W-:Y:S02]  /*3d20*/  SHF.R.U32.HI R8, RZ, R18, R13 ;  /* 0x00000012ff087219 */ /* 0x000fe4000001160d */
[----:B------:R-:W-:Y:S01]  /*3d30*/  @P2 SHF.R.U32.HI R9, RZ, R5, R2 ;  /* 0x00000005ff092219 */ /* 0x000fe20000011602 */
[----:B------:R-:W-:Y:S01]  /*3d40*/  IMAD R0, R40, R0, RZ ;  /* 0x0000000028007224 */ /* 0x000fe200078e02ff */
[----:B------:R-:W-:Y:S02]  /*3d50*/  SEL R8, R10, R8, !P0 ;  /* 0x000000080a087207 */ /* 0x000fe40004000000 */
[----:B------:R-:W-:Y:S01]  /*3d60*/  SEL R2, R11, R12, !P4 ;  /* 0x0000000c0b027207 */ /* 0x000fe20006000000 */
[----:B------:R-:W-:Y:S01]  /*3d70*/  IMAD R12, R40, R9, RZ ;  /* 0x00000009280c7224 */ /* 0x000fe200078e02ff */
[C---:B------:R-:W-:Y:S01]  /*3d80*/  ISETP.GE.AND P0, PT, R8.reuse, R0, PT ;  /* 0x000000000800720c */ /* 0x040fe20003f06270 */
[----:B------:R-:W-:Y:S03]  /*3d90*/  IMAD.HI.U32 R0, R8, R4, RZ ;  /* 0x0000000408007227 */ /* 0x000fe600078e00ff */
[----:B------:R-:W-:Y:S02]  /*3da0*/  ISETP.GE.OR P0, PT, R2, R12, P0 ;  /* 0x0000000c0200720c */ /* 0x000fe40000706670 */
[-C--:B------:R-:W-:Y:S04]  /*3db0*/  SHF.R.U32.HI R0, RZ, R5.reuse, R0 ;  /* 0x00000005ff007219 */ /* 0x080fe80000011600 */
[----:B------:R-:W-:Y:S05]  /*3dc0*/  SEL R13, R8, R0, !P2 ;  /* 0x00000000080d7207 */ /* 0x000fea0005000000 */
[----:B------:R-:W-:Y:S02]  /*3dd0*/  IMAD.MOV R12, RZ, RZ, -R13 ;  /* 0x000000ffff0c7224 */ /* 0x000fe400078e0a0d */
[----:B------:R-:W-:Y:S04]  /*3de0*/  @!P0 IMAD.HI.U32 R0, R2, R4, RZ ;  /* 0x0000000402008227 */ /* 0x000fe800078e00ff */
[----:B------:R-:W-:Y:S01]  /*3df0*/  IMAD R12, R40, R12, R8 ;  /* 0x0000000c280c7224 */ /* 0x000fe200078e0208 */
[----:B------:R-:W-:Y:S04]  /*3e00*/  @!P0 SHF.R.U32.HI R0, RZ, R5, R0 ;  /* 0x00000005ff008219 */ /* 0x000fe80000011600 */
[----:B------:R-:W-:Y:S04]  /*3e10*/  @!P0 SEL R0, R2, R0, !P2 ;  /* 0x0000000002008207 */ /* 0x000fe80005000000 */
[----:B------:R-:W-:Y:S01]  /*3e20*/  @!P0 IADD3 R13, PT, PT, R13, -R0, RZ ;  /* 0x800000000d0d8210 */ /* 0x000fe20007ffe0ff */
[----:B------:R-:W-:Y:S01]  /*3e30*/  @!P0 IMAD R0, R9, R12, R0 ;  /* 0x0000000c09008224 */ /* 0x000fe200078e0200 */
[----:B------:R-:W-:Y:S01]  /*3e40*/  IADD3 R9, PT, PT, -R8, RZ, RZ ;  /* 0x000000ff08097210 */ /* 0x000fe20007ffe1ff */
[--C-:B------:R-:W-:Y:S02]  /*3e50*/  IMAD.MOV R12, RZ, RZ, -R2.reuse ;  /* 0x000000ffff0c7224 */ /* 0x100fe400078e0a02 */
[----:B------:R-:W-:Y:S02]  /*3e60*/  @!P0 IMAD R8, R13, R40, R2 ;  /* 0x000000280d088224 */ /* 0x000fe400078e0202 */
[----:B------:R-:W-:Y:S02]  /*3e70*/  @!P0 IMAD.MOV.U32 R2, RZ, RZ, R0 ;  /* 0x000000ffff028224 */ /* 0x000fe400078e0000 */
[----:B------:R-:W-:Y:S02]  /*3e80*/  IMAD R11, R3, R12, R11 ;  /* 0x0000000c030b7224 */ /* 0x000fe400078e020b */
[----:B------:R-:W-:Y:S02]  /*3e90*/  IMAD R10, R6, R9, R10 ;  /* 0x00000009060a7224 */ /* 0x000fe400078e020a */
[----:B------:R-:W-:Y:S02]  /*3ea0*/  IMAD R11, R2, R3, R11 ;  /* 0x00000003020b7224 */ /* 0x000fe400078e020b */
[----:B------:R-:W-:Y:S02]  /*3eb0*/  IMAD R10, R8, R6, R10 ;  /* 0x00000006080a7224 */ /* 0x000fe400078e020a */
.L_x_69:
[----:B------:R-:W-:Y:S05]  /*3ec0*/  BRA.U UP1, `(.L_x_70) ;  /* 0x0000000101107547 */ /* 0x000fea000b800000 */
[----:B------:R-:W-:Y:S04]  /*3ed0*/  MOV R2, UR6 ;  /* 0x0000000600027c02 */ /* 0x000fe80008000f00 */
[----:B------:R-:W-:Y:S04]  /*3ee0*/  SHF.L.U32 R2, R2, 0x1f, RZ ;  /* 0x0000001f02027819 */ /* 0x000fe800000006ff */
[----:B------:R-:W2:Y:S02]  /*3ef0*/  SYNCS.PHASECHK.TRANS64.TRYWAIT P0, [UR7+0x78], R2 ;  /* 0x00007802ff0075a7 */ /* 0x000ea40008001107 */
[----:B--2---:R-:W-:Y:S05]  /*3f00*/  @!P0 BRA `(.L_x_71) ;  /* 0x0000003c00088947 */ /* 0x004fea0003800000 */
.L_x_70:
[----:B------:R-:W-:Y:S02]  /*3f10*/  R2UR UR11, R15 ;  /* 0x000000000f0b72ca */ /* 0x000fe400000e0000 */
[----:B------:R-:W-:Y:S02]  /*3f20*/  R2UR UR10, R14 ;  /* 0x000000000e0a72ca */ /* 0x000fe400000e0000 */
[----:B------:R-:W-:Y:S04]  /*3f30*/  ISETP.NE.U32.AND P2, PT, RZ, UR4, PT ;  /* 0x00000004ff007c0c */ /* 0x000fe8000bf45070 */
[----:B------:R-:W-:Y:S05]  /*3f40*/  ISETP.NE.AND.EX P2, PT, RZ, UR5, PT, P2 ;  /* 0x00000005ff007c0c */ /* 0x000fea000bf45320 */
[----:B------:R-:W-:Y:S02]  /*3f50*/  USHF.L.U32 UR11, UR11, 0x7, URZ ;  /* 0x000000070b0b7899 */ /* 0x000fe400080006ff */
[----:B------:R-:W-:Y:S01]  /*3f60*/  USHF.L.U32 UR10, UR10, 0x6, URZ ;  /* 0x000000060a0a7899 */ /* 0x000fe200080006ff */
[----:B------:R-:W-:Y:S11]  /*3f70*/  BRA.U !UP4, `(.L_x_72) ;  /* 0x000000010c347547 */ /* 0x000ff6000b800000 */
[----:B------:R-:W-:Y:S01]  /*3f80*/  UPLOP3.LUT UP0, UPT, UPT, UPT, UP3, 0x80, 0x8 ;  /* 0x000000000008789c */ /* 0x000fe20003f0f030 */
[----:B--2---:R-:W-:Y:S02]  /*3f90*/  HFMA2 R0, -RZ, RZ, 0, 5.9604644775390625e-08 ;  /* 0x00000001ff007431 */ /* 0x004fe400000001ff */
[----:B------:R-:W-:Y:S03]  /*3fa0*/  IMAD.MOV.U32 R88, RZ, RZ, 0x1 ;  /* 0x00000001ff587424 */ /* 0x000fe600078e00ff */
[----:B------:R-:W-:Y:S05]  /*3fb0*/  PLOP3.LUT P0, PT, PT, PT, UP0, 0x80, 0x8 ;  /* 0x000000000008781c */ /* 0x000fea0003f0f008 */
[----:B------:R-:W2:Y:S01]  /*3fc0*/  @UP0 LDCU.64 UR14, c[0x0][0x888] ;  /* 0x00011100ff0e07ac */ /* 0x000ea20008000a00 */
[----:B------:R-:W-:Y:S07]  /*3fd0*/  @UP0 UIMAD UR8, UR36, UR4, URZ ;  /* 0x00000004240802a4 */ /* 0x000fee000f8e02ff */
[----:B------:R-:W-:Y:S01]  /*3fe0*/  @!P0 PRMT R88, R0, 0x7610, R88 ;  /* 0x0000761000588816 */ /* 0x000fe20000000058 */
[----:B--2---:R-:W-:Y:S03]  /*3ff0*/  @UP0 UIMAD.WIDE UR14, UR8, 0x4, UR14 ;  /* 0x00000004080e08a5 */ /* 0x004fe6000f8e020e */
[----:B------:R-:W2:Y:S03]  /*4000*/  @!UP0 LDCU UR8, c[0x0][0x880] ;  /* 0x00011000ff0887ac */ /* 0x000ea60008000800 */
[----:B------:R-:W-:Y:S01]  /*4010*/  IMAD.U32 R8, RZ, RZ, UR14 ;  /* 0x0000000eff087e24 */ /* 0x000fe2000f8e00ff */
[----:B------:R-:W-:Y:S05]  /*4020*/  MOV R9, UR15 ;  /* 0x0000000f00097c02 */ /* 0x000fea0008000f00 */
[----:B-----5:R3:W5:Y:S02]  /*4030*/  @P0 LDG.E R49, desc[UR46][R8.64] ;  /* 0x0000002e08310981 */ /* 0x020764000c1e1900 */
[----:B--23--:R-:W-:Y:S07]  /*4040*/  @!P0 IMAD.U32 R49, RZ, RZ, UR8 ;  /* 0x00000008ff318e24 */ /* 0x00cfee000f8e00ff */
.L_x_72:
[----:B-----5:R-:W-:Y:S01]  /*4050*/  @!P2 FSETP.EQ.AND P0, PT, R49, RZ, PT ;  /* 0x000000ff3100a20b */ /* 0x020fe20003f02000 */
[----:B------:R-:W-:Y:S01]  /*4060*/  @!UPT UIADD3 URZ, UPT, UPT, URZ, URZ, URZ ;  /* 0x000000fffffff290 */ /* 0x000fe2000fffe0ff */
[----:B------:R-:W-:Y:S11]  /*4070*/  @!P2 BRA `(.L_x_73) ;  /* 0x000000000014a947 */ /* 0x000ff60003800000 */
[----:B------:R-:W-:Y:S02]  /*4080*/  LOP3.LUT P2, RZ, R88, 0xff, RZ, 0xc0, !PT ;  /* 0x000000ff58ff7812 */ /* 0x000fe4000784c0ff */
[----:B------:R-:W-:Y:S04]  /*4090*/  PLOP3.LUT P0, PT, PT, PT, UP0, 0x80, 0x8 ;  /* 0x000000000008781c */ /* 0x000fe80003f0f008 */
[----:B------:R-:W-:Y:S07]  /*40a0*/  PLOP3.LUT P0, PT, P0, PT, PT, 0x8, 0x80 ;  /* 0x000000000080781c */ /* 0x000fee000070e170 */
[----:B------:R-:W-:Y:S11]  /*40b0*/  @P2 FSETP.EQ.AND P0, PT, R49, RZ, PT ;  /* 0x000000ff3100220b */ /* 0x000ff60003f02000 */
[----:B------:R-:W-:Y:S02]  /*40c0*/  @!UPT UIADD3 URZ, UPT, UPT, URZ, URZ, URZ ;  /* 0x000000fffffff290 */ /* 0x000fe4000fffe0ff */
.L_x_73:
[----:B------:R-:W-:Y:S01]  /*40d0*/  ULEA UR15, UR13, UR7, 0x3 ;  /* 0x000000070d0f7291 */ /* 0x000fe2000f8e18ff */
[----:B------:R-:W-:Y:S02]  /*40e0*/  SHF.L.U32 R9, R29, 0x1f, RZ ;  /* 0x0000001f1d097819 */ /* 0x000fe400000006ff */
[----:B------:R-:W-:Y:S04]  /*40f0*/  ELECT P4, URZ, PT ;  /* 0x0000000000ff782f */ /* 0x000fe80003880000 */
[----:B------:R-:W-:Y:S02]  /*4100*/  PLOP3.LUT P4, PT, P0, P4, PT, 0xf2, 0x2f ;  /* 0x00000000002f781c */ /* 0x000fe40000789e72 */
[----:B------:R-:W3:Y:S11]  /*4110*/  SYNCS.PHASECHK.TRANS64.TRYWAIT P2, [UR15+0x58], R9 ;  /* 0x00005809ff0075a7 */ /* 0x000ef6000804110f */
[----:B-1----:R-:W-:Y:S05]  /*4120*/  @!P4 IADD3 R8, P0, PT, R30, 0x580, RZ ;  /* 0x000005801e08c810 */ /* 0x002fea0007f1e0ff */
[----:B--2---:R-:W-:Y:S01]  /*4130*/  @!P4 IMAD.X R2, RZ, RZ, R31, P0 ;  /* 0x000000ffff02c224 */ /* 0x004fe200000e061f */
[----:B---3--:R-:W-:Y:S07]  /*4140*/  @!P2 BRA `(.L_x_74) ;  /* 0x000000380090a947 */ /* 0x008fee0003800000 */
.L_x_145:
[----:B------:R-:W2:Y:S01]  /*4150*/  LDC.64 R12, c[0x0][0xb18] ;  /* 0x0002c600ff0c7b82 */ /* 0x000ea20000000a00 */
[----:B------:R-:W-:Y:S01]  /*4160*/  @!P4 R2UR UR8, R2 ;  /* 0x000000000208c2ca */ /* 0x000fe200000e0000 */
[----:B------:R-:W-:Y:S01]  /*4170*/  VOTEU.ALL UP2, P4 ;  /* 0x0000000000ff7886 */ /* 0x000fe20002040000 */
[----:B------:R-:W-:Y:S01]  /*4180*/  @!P4 R2UR UR9, R8 ;  /* 0x000000000809c2ca */ /* 0x000fe200000e0000 */
[----:B------:R-:W-:Y:S01]  /*4190*/  VOTEU.ALL UP1, P4 ;  /* 0x0000000000ff7886 */ /* 0x000fe20002020000 */
[----:B-1----:R-:W-:Y:S03]  /*41a0*/  @!P4 IMAD.MOV.U32 R0, RZ, RZ, 0x2000 ;  /* 0x00002000ff00c424 */ /* 0x002fe600078e00ff */
[----:B------:R-:W1:Y:S01]  /*41b0*/  @!P1 LDC R2, c[0x0][0xb0c] ;  /* 0x0002c300ff029b82 */ /* 0x000e620000000800 */
[----:B------:R-:W-:Y:S01]  /*41c0*/  UMOV UR20, 0x0 ;  /* 0x0000000000147882 */ /* 0x000fe20000000000 */
[----:B------:R-:W-:Y:S01]  /*41d0*/  UMOV UR21, 0x10000000 ;  /* 0x1000000000157882 */ /* 0x000fe20000000000 */
[----:B------:R-:W-:Y:S01]  /*41e0*/  UMOV UR12, UR36 ;  /* 0x00000024000c7c82 */ /* 0x000fe20008000000 */
[----:B------:R-:W-:Y:S01]  /*41f0*/  UIADD3 UR14, UPT, UPT, UR13, 0x1, URZ ;  /* 0x000000010d0e7890 */ /* 0x000fe2000fffe0ff */
[----:B------:R-:W-:Y:S01]  /*4200*/  @P3 SHF.R.U32.HI R26, RZ, 0x10, R21 ;  /* 0x00000010ff1a3819 */ /* 0x000fe20000011615 */
[----:B------:R-:W-:Y:S02]  /*4210*/  VIADD R28, R28, 0x1 ;  /* 0x000000011c1c7836 */ /* 0x000fe40000000000 */
[----:B------:R-:W-:Y:S01]  /*4220*/  IMAD.U32 R9, RZ, RZ, UR8 ;  /* 0x00000008ff097e24 */ /* 0x000fe2000f8e00ff */
[----:B------:R-:W-:Y:S01]  /*4230*/  @!UP2 ULEA UR8, UR13, UR7, 0xd ;  /* 0x000000070d08a291 */ /* 0x000fe2000f8e68ff */
[----:B------:R-:W-:Y:S01]  /*4240*/  IMAD.U32 R8, RZ, RZ, UR9 ;  /* 0x00000009ff087e24 */ /* 0x000fe2000f8e00ff */
[----:B------:R-:W-:Y:S02]  /*4250*/  UIADD3 UR9, UPT, UPT, UR15, 0x40, URZ ;  /* 0x000000400f097890 */ /* 0x000fe4000fffe0ff */
[----:B------:R-:W-:Y:S01]  /*4260*/  @!P4 R2UR UR19, R9 ;  /* 0x000000000913c2ca */ /* 0x000fe200000e0000 */
[----:B------:R-:W-:Y:S01]  /*4270*/  @!UP2 UIADD3 UR8, UPT, UPT, UR8, 0x200, URZ ;  /* 0x000002000808a890 */ /* 0x000fe2000fffe0ff */
[----:B------:R-:W-:Y:S01]  /*4280*/  @!P4 R2UR UR18, R8 ;  /* 0x000000000812c2ca */ /* 0x000fe200000e0000 */
[----:B------:R-:W-:Y:S01]  /*4290*/  UISETP.NE.AND UP5, UPT, UR14, 0x3, UPT ;  /* 0x000000030e00788c */ /* 0x000fe2000bfa5270 */
[----:B------:R-:W3:Y:S01]  /*42a0*/  LDC.64 R8, c[0x0][0xb10] ;  /* 0x0002c400ff087b82 */ /* 0x000ee20000000a00 */
[----:B------:R-:W-:Y:S02]  /*42b0*/  UPRMT UR16, UR37, 0x654, UR9 ;  /* 0x0000065425107896 */ /* 0x000fe40008000009 */
[----:B------:R-:W-:Y:S02]  /*42c0*/  USEL UR17, URZ, 0x1, UP5 ;  /* 0x00000001ff117887 */ /* 0x000fe4000a800000 */
[----:B------:R-:W-:Y:S04]  /*42d0*/  USEL UR14, UR14, URZ, UP5 ;  /* 0x000000ff0e0e7287 */ /* 0x000fe8000a800000 */
[----:B------:R-:W-:Y:S01]  /*42e0*/  ULEA UR13, UR14, UR7, 0x3 ;  /* 0x000000070e0d7291 */ /* 0x000fe2000f8e18ff */
[----:B------:R-:W-:Y:S01]  /*42f0*/  LOP3.LUT R29, R29, UR17, RZ, 0x3c, !PT ;  /* 0x000000111d1d7c12 */ /* 0x000fe2000f8e3cff */
[----:B------:R1:W-:Y:S01]  /*4300*/  @!UP1 UTMALDG.3D [UR8], [UR18], desc[UR20] ;  /* 0x00001408120095b4 */ /* 0x0003e20008011000 */
[----:B------:R5:W-:Y:S02]  /*4310*/  @!P4 SYNCS.ARRIVE.TRANS64.RED.A0TR RZ, [UR15+0x40], R0 ;  /* 0x00004000ffffc9a7 */ /* 0x000be4000830040f */
[----:B------:R-:W-:Y:S01]  /*4320*/  SHF.L.U32 R14, R29, 0x1f, RZ ;  /* 0x0000001f1d0e7819 */ /* 0x000fe200000006ff */
[C---:B---3--:R-:W-:Y:S01]  /*4330*/  @!P1 IMAD.HI.U32 R8, R11.reuse, R8, RZ ;  /* 0x000000080b089227 */ /* 0x048fe200078e00ff */
[----:B--2---:R-:W-:Y:S02]  /*4340*/  @!P1 ISETP.NE.AND P0, PT, R12, 0x1, PT ;  /* 0x000000010c00980c */ /* 0x004fe40003f05270 */
[----:B-1----:R-:W-:Y:S01]  /*4350*/  @!P1 ISETP.NE.AND P2, PT, R2, 0x1, PT ;  /* 0x000000010200980c */ /* 0x002fe20003f45270 */
[----:B------:R-:W-:Y:S01]  /*4360*/  SYNCS.ARRIVE.TRANS64.RED.A1T0 RZ, [UR16], RZ ;  /* 0x000000ffffff79a7 */ /* 0x000fe20008100410 */
[C---:B------:R-:W-:Y:S01]  /*4370*/  @!P1 IMAD.HI.U32 R13, R10.reuse, R13, RZ ;  /* 0x0000000d0a0d9227 */ /* 0x040fe200078e00ff */
[----:B------:R-:W-:Y:S04]  /*4380*/  @!P1 SHF.R.U32.HI R8, RZ, R9, R8 ;  /* 0x00000009ff089219 */ /* 0x000fe80000011608 */
[----:B------:R-:W-:Y:S01]  /*4390*/  @!P1 SEL R8, R11, R8, !P2 ;  /* 0x000000080b089207 */ /* 0x000fe20005000000 */
[----:B------:R-:W1:Y:S01]  /*43a0*/  SYNCS.PHASECHK.TRANS64.TRYWAIT P5, [UR13+0x58], R14 ;  /* 0x0000580eff0075a7 */ /* 0x000e6200080a110d */
[----:B-----5:R-:W2:Y:S02]  /*43b0*/  @!P1 LDC R0, c[0x0][0xb20] ;  /* 0x0002c800ff009b82 */ /* 0x020ea40000000800 */
[----:B--2---:R-:W-:Y:S04]  /*43c0*/  @!P1 SHF.R.U32.HI R0, RZ, R0, R13 ;  /* 0x00000000ff009219 */ /* 0x004fe8000001160d */
[----:B------:R-:W-:Y:S05]  /*43d0*/  @!P1 SEL R9, R10, R0, !P0 ;  /* 0x000000000a099207 */ /* 0x000fea0004000000 */
[----:B------:R-:W-:Y:S02]  /*43e0*/  @!P1 IMAD.IADD R0, R9, 0x1, -R8 ;  /* 0x0000000109009824 */ /* 0x000fe400078e0a08 */
[----:B------:R-:W-:Y:S02]  /*43f0*/  @!P1 IMAD.IADD R8, R8, 0x1, -R9 ;  /* 0x0000000108089824 */ /* 0x000fe400078e0a09 */
[----:B------:R-:W-:Y:S02]  /*4400*/  @!P1 IMAD R11, R0, R2, R11 ;  /* 0x00000002000b9224 */ /* 0x000fe400078e020b */
[----:B------:R-:W-:Y:S01]  /*4410*/  @!P1 IMAD R10, R8, R12, R10 ;  /* 0x0000000c080a9224 */ /* 0x000fe200078e020a */
[----:B-1----:R-:W-:Y:S06]  /*4420*/  @!P5 BRA `(.L_x_75) ;  /* 0x0000003400f0d947 */ /* 0x002fec0003800000 */
.L_x_147:
[----:B------:R-:W-:Y:S01]  /*4430*/  @!P4 IADD3 R2, P0, PT, R30, 0x580, RZ ;  /* 0x000005801e02c810 */ /* 0x000fe20007f1e0ff */
[----:B------:R-:W-:Y:S01]  /*4440*/  UMOV UR18, 0x0 ;  /* 0x0000000000127882 */ /* 0x000fe20000000000 */
[----:B------:R-:W-:Y:S01]  /*4450*/  UMOV UR19, 0x10000000 ;  /* 0x1000000000137882 */ /* 0x000fe20000000000 */
[----:B------:R-:W-:Y:S01]  /*4460*/  VOTEU.ALL UP1, P4 ;  /* 0x0000000000ff7886 */ /* 0x000fe20002020000 */
[----:B------:R-:W-:Y:S01]  /*4470*/  @!P4 R2UR UR9, R2 ;  /* 0x000000000209c2ca */ /* 0x000fe200000e0000 */
[----:B-1----:R-:W-:Y:S01]  /*4480*/  @!P4 IMAD.X R0, RZ, RZ, R31, P0 ;  /* 0x000000ffff00c224 */ /* 0x002fe200000e061f */
[----:B------:R-:W-:Y:S01]  /*4490*/  UMOV UR12, UR36 ;  /* 0x00000024000c7c82 */ /* 0x000fe20008000000 */
[----:B------:R-:W-:Y:S01]  /*44a0*/  @P3 R2UR UR36, R26 ;  /* 0x000000001a2432ca */ /* 0x000fe200000e0000 */
[----:B------:R-:W-:Y:S01]  /*44b0*/  @!UP1 ULEA UR15, UR14, UR7, 0xd ;  /* 0x000000070e0f9291 */ /* 0x000fe2000f8e68ff */
[----:B------:R-:W-:Y:S01]  /*44c0*/  ISETP.NE.AND P0, PT, R28, 0x2, PT ;  /* 0x000000021c00780c */ /* 0x000fe20003f05270 */
[----:B------:R-:W-:Y:S01]  /*44d0*/  @!UP1 UIADD3 UR10, UPT, UPT, UR10, 0x20, URZ ;  /* 0x000000200a0a9890 */ /* 0x000fe2000fffe0ff */
[----:B------:R-:W-:Y:S01]  /*44e0*/  @!P4 R2UR UR8, R0 ;  /* 0x000000000008c2ca */ /* 0x000fe200000e0000 */
[----:B------:R-:W-:Y:S01]  /*44f0*/  IMAD.IADD R14, R10, 0x1, R86 ;  /* 0x000000010a0e7824 */ /* 0x000fe200078e0256 */
[----:B------:R-:W-:Y:S01]  /*4500*/  SEL R0, RZ, 0x1, P0 ;  /* 0x00000001ff007807 */ /* 0x000fe20000000000 */
[----:B------:R-:W-:Y:S01]  /*4510*/  IMAD.IADD R15, R11, 0x1, R87 ;  /* 0x000000010b0f7824 */ /* 0x000fe200078e0257 */
[----:B------:R-:W-:Y:S02]  /*4520*/  SEL R28, R28, RZ, P0 ;  /* 0x000000ff1c1c7207 */ /* 0x000fe40000000000 */
[----:B------:R-:W-:Y:S01]  /*4530*/  IMAD.U32 R8, RZ, RZ, UR9 ;  /* 0x00000009ff087e24 */ /* 0x000fe2000f8e00ff */
[----:B------:R-:W-:Y:S01]  /*4540*/  UIADD3 UR9, UPT, UPT, UR13, 0x40, URZ ;  /* 0x000000400d097890 */ /* 0x000fe2000fffe0ff */
[----:B------:R-:W-:Y:S03]  /*4550*/  LOP3.LUT R27, R27, R0, RZ, 0x3c, !PT ;  /* 0x000000001b1b7212 */ /* 0x000fe600078e3cff */
[----:B------:R-:W-:Y:S02]  /*4560*/  @!P4 R2UR UR16, R8 ;  /* 0x000000000810c2ca */ /* 0x000fe400000e0000 */
[----:B------:R-:W-:Y:S01]  /*4570*/  IMAD.U32 R9, RZ, RZ, UR8 ;  /* 0x00000008ff097e24 */ /* 0x000fe2000f8e00ff */
[----:B------:R-:W-:Y:S01]  /*4580*/  @!UP1 UIADD3 UR8, UPT, UPT, UR15, 0x200, URZ ;  /* 0x000002000f089890 */ /* 0x000fe2000fffe0ff */
[----:B------:R-:W-:Y:S01]  /*4590*/  VOTEU.ALL UP1, P4 ;  /* 0x0000000000ff7886 */ /* 0x000fe20002020000 */
[----:B------:R-:W-:Y:S02]  /*45a0*/  UPRMT UR15, UR37, 0x654, UR9 ;  /* 0x00000654250f7896 */ /* 0x000fe40008000009 */
[----:B------:R-:W-:Y:S11]  /*45b0*/  @!P4 R2UR UR17, R9 ;  /* 0x000000000911c2ca */ /* 0x000ff600000e0000 */
[----:B------:R-:W-:Y:S02]  /*45c0*/  @!UPT UIADD3 URZ, UPT, UPT, URZ, URZ, URZ ;  /* 0x000000fffffff290 */ /* 0x000fe4000fffe0ff */
[----:B------:R2:W-:Y:S01]  /*45d0*/  @!UP1 UTMALDG.3D [UR8], [UR16], desc[UR18] ;  /* 0x00001208100095b4 */ /* 0x0005e20008011000 */
[----:B------:R2:W-:Y:S01]  /*45e0*/  @!P4 SYNCS.ARRIVE.TRANS64.RED.A0TR RZ, [UR13+0x40], R25 ;  /* 0x00004019ffffc9a7 */ /* 0x0005e2000830040d */
[----:B------:R-:W-:Y:S04]  /*45f0*/  UIADD3 UR13, UPT, UPT, UR14, 0x1, URZ ;  /* 0x000000010e0d7890 */ /* 0x000fe8000fffe0ff */
[----:B------:R-:W-:Y:S04]  /*4600*/  UISETP.NE.AND UP1, UPT, UR13, 0x3, UPT ;  /* 0x000000030d00788c */ /* 0x000fe8000bf25270 */
[----:B------:R-:W-:Y:S02]  /*4610*/  USEL UR14, URZ, 0x1, UP1 ;  /* 0x00000001ff0e7887 */ /* 0x000fe40008800000 */
[----:B------:R-:W-:Y:S02]  /*4620*/  USEL UR13, UR13, URZ, UP1 ;  /* 0x000000ff0d0d7287 */ /* 0x000fe40008800000 */
[----:B------:R-:W-:Y:S02]  /*4630*/  UPLOP3.LUT UP1, UPT, UPT, UPT, UPT, 0x80, 0x8 ;  /* 0x000000000008789c */ /* 0x000fe40003f2f070 */
[----:B------:R-:W-:Y:S01]  /*4640*/  LOP3.LUT R29, R29, UR14, RZ, 0x3c, !PT ;  /* 0x0000000e1d1d7c12 */ /* 0x000fe2000f8e3cff */
[----:B------:R-:W-:Y:S01]  /*4650*/  SYNCS.ARRIVE.TRANS64.RED.A1T0 RZ, [UR15], RZ ;  /* 0x000000ffffff79a7 */ /* 0x000fe2000810040f */
[----:B------:R-:W-:Y:S07]  /*4660*/  @P3 BRA `(.L_x_76) ;  /* 0xfffffff4001c3947 */ /* 0x000fee000383ffff */
[----:B------:R-:W-:Y:S01]  /*4670*/  UIADD3 UR7, UPT, UPT, UR7, 0x58, URZ ;  /* 0x0000005807077890 */ /* 0x000fe2000fffe0ff */
[----:B------:R-:W-:-:S03]  /*4680*/  SHF.L.U32 R2, R29, 0x1f, RZ ;  /* 0x0000001f1d027819 */ /* 0x000fc600000006ff */
[----:B------:R-:W-:-:S09]  /*4690*/  ULEA UR4, UR13, UR7, 0x3 ;  /* 0x000000070d047291 */ /* 0x000fd2000f8e18ff */
[----:B------:R-:W1:Y:S02]  /*46a0*/  SYNCS.PHASECHK.TRANS64.TRYWAIT P0, [UR4], R2 ;  /* 0x00000002ff0075a7 */ /* 0x000e640008001104 */
[----:B-1----:R-:W-:Y:S05]  /*46b0*/  @!P0 BRA `(.L_x_77) ;  /* 0x0000003400648947 */ /* 0x002fea0003800000 */
.L_x_149:
        /* <DEDUP_REMOVED lines=9> */
.L_x_151:
[----:B------:R-:W-:-:S04]  /*4750*/  UIADD3 UR5, UPT, UPT, UR5, 0x1, URZ ;  /* 0x0000000105057890 */ /* 0x000fc8000fffe0ff */
[----:B------:R-:W-:-:S04]  /*4760*/  UISETP.NE.AND UP0, UPT, UR5, 0x3, UPT ;  /* 0x000000030500788c */ /* 0x000fc8000bf05270 */
[----:B------:R-:W-:Y:S02]  /*4770*/  USEL UR4, URZ, 0x1, UP0 ;  /* 0x00000001ff047887 */ /* 0x000fe40008000000 */
[----:B------:R-:W-:-:S04]  /*4780*/  USEL UR5, UR5, URZ, UP0 ;  /* 0x000000ff05057287 */ /* 0x000fc80008000000 */
[----:B------:R-:W-:Y:S01]  /*4790*/  ULEA UR5, UR5, UR7, 0x3 ;  /* 0x0000000705057291 */ /* 0x000fe2000f8e18ff */
[----:B-1----:R-:W-:-:S04]  /*47a0*/  LOP3.LUT R2, R29, UR4, RZ, 0x3c, !PT ;  /* 0x000000041d027c12 */ /* 0x002fc8000f8e3cff */
[----:B------:R-:W-:Y:S01]  /*47b0*/  SHF.L.U32 R2, R2, 0x1f, RZ ;  /* 0x0000001f02027819 */ /* 0x000fe200000006ff */
[----:B------:R-:W-:-:S07]  /*47c0*/  IMAD.U32 R0, RZ, RZ, UR5 ;  /* 0x00000005ff007e24 */ /* 0x000fce000f8e00ff */
.L_x_79:
[----:B-1----:R1:W3:Y:S02]  /*47d0*/  SYNCS.PHASECHK.TRANS64.TRYWAIT P0, [R0+URZ], R2 ;  /* 0x00000002000075a7 */ /* 0x0022e400080011ff */
[----:B---3--:R-:W-:Y:S05]  /*47e0*/  @!P0 NANOSLEEP.SYNCS 0x989680 ;  /* 0x009896800000895d */ /* 0x008fea0003900000 */
[----:B------:R-:W3:Y:S02]  /*47f0*/  @!P0 SYNCS.PHASECHK.TRANS64 P0, [R0+URZ], R2 ;  /* 0x00000002000085a7 */ /* 0x000ee400080010ff */
[----:B--23--:R-:W-:Y:S05]  /*4800*/  @P0 EXIT ;  /* 0x000000000000094d */ /* 0x00cfea0003800000 */
[----:B------:R-:W-:Y:S05]  /*4810*/  BRA `(.L_x_79) ;  /* 0xfffffffc00ec7947 */ /* 0x000fea000383ffff */
.L_x_67:
[----:B------:R-:W-:-:S06]  /*4820*/  UISETP.GE.AND UP1, UPT, UR8, 0x4, UPT ;  /* 0x000000040800788c */ /* 0x000fcc000bf26270 */
[----:B------:R-:W-:-:S13]  /*4830*/  PLOP3.LUT P0, PT, PT, PT, UP1, 0x80, 0x8 ;  /* 0x000000000008781c */ /* 0x000fda0003f0f018 */
[----:B------:R-:W-:Y:S05]  /*4840*/  @!P0 EXIT ;  /* 0x000000000000894d */ /* 0x000fea0003800000 */
[----:B------:R-:W-:Y:S01]  /*4850*/  BAR.SYNC.DEFER_BLOCKING 0x6, 0xa0 ;  /* 0x0182800000007b1d */ /* 0x000fe20000010000 */
[C---:B------:R-:W-:Y:S01]  /*4860*/  IMAD.SHL.U32 R2, R93.reuse, 0x20, RZ ;  /* 0x000000205d027824 */ /* 0x040fe200078e00ff */
[C---:B------:R-:W-:Y:S01]  /*4870*/  LOP3.LUT R94, R93.reuse, 0x2, RZ, 0xc0, !PT ;  /* 0x000000025d5e7812 */ /* 0x040fe200078ec0ff */
[C---:B------:R-:W-:Y:S01]  /*4880*/  IMAD.SHL.U32 R99, R93.reuse, 0x4, RZ ;  /* 0x000000045d637824 */ /* 0x040fe200078e00ff */
[C---:B------:R-:W-:Y:S01]  /*4890*/  LOP3.LUT R100, R93.reuse, 0x60, RZ, 0xc0, !PT ;  /* 0x000000605d647812 */ /* 0x040fe200078ec0ff */
[C---:B------:R-:W-:Y:S01]  /*48a0*/  IMAD.U32 R46, R93.reuse, 0x10000, RZ ;  /* 0x000100005d2e7824 */ /* 0x040fe200078e00ff */
[----:B------:R-:W-:Y:S02]  /*48b0*/  UMOV UR48, 0x400 ;  /* 0x0000040000307882 */ /* 0x000fe40000000000 */
[----:B------:R-:W1:Y:S01]  /*48c0*/  LDC R91, c[0x0][0x370] ;  /* 0x0000dc00ff5b7b82 */ /* 0x000e620000000800 */
[----:B------:R-:W-:Y:S01]  /*48d0*/  ULEA UR48, UR37, UR48, 0x18 ;  /* 0x0000003025307291 */ /* 0x000fe2000f8ec0ff */
[----:B------:R-:W-:Y:S01]  /*48e0*/  LOP3.LUT R3, R2, 0xc0, RZ, 0xc0, !PT ;  /* 0x000000c002037812 */ /* 0x000fe200078ec0ff */
[----:B------:R-:W-:Y:S01]  /*48f0*/  IMAD.MOV.U32 R45, RZ, RZ, RZ ;  /* 0x000000ffff2d7224 */ /* 0x000fe200078e00ff */
[----:B------:R-:W-:Y:S01]  /*4900*/  LOP3.LUT R93, R93, 0x4, RZ, 0xc0, !PT ;  /* 0x000000045d5d7812 */ /* 0x000fe200078ec0ff */
[----:B------:R-:W-:Y:S01]  /*4910*/  UIADD3 UR52, UPT, UPT, UR48, 0x200, URZ ;  /* 0x0000020030347890 */ /* 0x000fe2000fffe0ff */
[----:B------:R-:W-:-:S02]  /*4920*/  LOP3.LUT R99, R3, 0x18, R99, 0xf8, !PT ;  /* 0x0000001803637812 */ /* 0x000fc400078ef863 */
[----:B------:R-:W-:Y:S01]  /*4930*/  CS2R R96, SRZ ;  /* 0x0000000000607805 */ /* 0x000fe2000001ff00 */
[----:B------:R-:W2:Y:S01]  /*4940*/  LDC R42, c[0x0][0xb0c] ;  /* 0x0002c300ff2a7b82 */ /* 0x000ea20000000800 */
[----:B------:R-:W-:Y:S01]  /*4950*/  LOP3.LUT R46, R46, 0x600000, RZ, 0xc0, !PT ;  /* 0x006000002e2e7812 */ /* 0x000fe200078ec0ff */
[----:B------:R-:W-:Y:S01]  /*4960*/  IMAD.MOV.U32 R103, RZ, RZ, RZ ;  /* 0x000000ffff677224 */ /* 0x000fe200078e00ff */
[----:B------:R-:W-:Y:S01]  /*4970*/  IADD3 R98, PT, PT, -R93, 0x2, RZ ;  /* 0x000000025d627810 */ /* 0x000fe20007ffe1ff */
[----:B------:R-:W-:Y:S01]  /*4980*/  IMAD.MOV R94, RZ, RZ, -R94 ;  /* 0x000000ffff5e7224 */ /* 0x000fe200078e0a5e */
[----:B------:R-:W-:Y:S01]  /*4990*/  LOP3.LUT R99, R99, 0xf20, R2, 0xf8, !PT ;  /* 0x00000f2063637812 */ /* 0x000fe200078ef802 */
[----:B------:R-:W-:Y:S01]  /*49a0*/  IMAD.MOV R93, RZ, RZ, -R93 ;  /* 0x000000ffff5d7224 */ /* 0x000fe200078e0a5d */
[----:B------:R-:W4:Y:S01]  /*49b0*/  LDCU.64 UR54, c[0x0][0x348] ;  /* 0x00006900ff3677ac */ /* 0x000f220008000a00 */
[----:B------:R-:W1:Y:S01]  /*49c0*/  LDC R89, c[0x0][0xb20] ;  /* 0x0002c800ff597b82 */ /* 0x000e620000000800 */
[----:B------:R-:W3:Y:S01]  /*49d0*/  LDS R0, [UR48+0x130] ;  /* 0x00013030ff007984 */ /* 0x000ee20008000800 */
[----:B------:R-:W-:Y:S01]  /*49e0*/  IMAD.SHL.U32 R98, R98, 0x10, RZ ;  /* 0x0000001062627824 */ /* 0x000fe200078e00ff */
[----:B------:R-:W-:Y:S01]  /*49f0*/  LEA R99, R99, UR52, 0x1 ;  /* 0x0000003463637c11 */ /* 0x000fe2000f8e08ff */
[----:B------:R-:W-:Y:S01]  /*4a00*/  UMOV UR51, 0x1 ;  /* 0x0000000100337882 */ /* 0x000fe20000000000 */
[----:B------:R-:W-:Y:S01]  /*4a10*/  UMOV UR56, URZ ;  /* 0x000000ff00387c82 */ /* 0x000fe20008000000 */
[----:B------:R-:W1:Y:S02]  /*4a20*/  LDCU.64 UR38, c[0x0][0x888] ;  /* 0x00011100ff2677ac */ /* 0x000e640008000a00 */
[----:B------:R-:W1:Y:S01]  /*4a30*/  LDC R41, c[0x0][0xb30] ;  /* 0x0002cc00ff297b82 */ /* 0x000e620000000800 */
[----:B------:R-:W1:Y:S01]  /*4a40*/  LDCU.64 UR44, c[0x0][0x890] ;  /* 0x00011200ff2c77ac */ /* 0x000e620008000a00 */
[----:B------:R-:W-:Y:S01]  /*4a50*/  UMOV UR50, URZ ;  /* 0x000000ff00327c82 */ /* 0x000fe20008000000 */
[----:B------:R-:W-:-:S05]  /*4a60*/  UMOV UR49, URZ ;  /* 0x000000ff00317c82 */ /* 0x000fca0008000000 */
[----:B------:R-:W1:Y:S08]  /*4a70*/  LDC.64 R84, c[0x0][0xb10] ;  /* 0x0002c400ff547b82 */ /* 0x000e700000000a00 */
[----:B------:R-:W1:Y:S08]  /*4a80*/  LDC.64 R38, c[0x0][0xb18] ;  /* 0x0002c600ff267b82 */ /* 0x000e700000000a00 */
[----:B------:R-:W1:Y:S08]  /*4a90*/  LDC.64 R36, c[0x0][0xb28] ;  /* 0x0002ca00ff247b82 */ /* 0x000e700000000a00 */
[----:B------:R-:W1:Y:S01]  /*4aa0*/  LDC.64 R82, c[0x0][0x8b0] ;  /* 0x00022c00ff527b82 */ /* 0x000e620000000a00 */
[----:B---3--:R-:W-:-:S07]  /*4ab0*/  IMAD.IADD R46, R0, 0x1, R46 ;  /* 0x00000001002e7824 */ /* 0x008fce00078e022e */
[----:B------:R-:W3:Y:S08]  /*4ac0*/  LDC.64 R80, c[0x0][0x8a8] ;  /* 0x00022a00ff507b82 */ /* 0x000ef00000000a00 */
[----:B--2-4-:R-:W1:Y:S02]  /*4ad0*/  LDC R90, c[0x0][0x374] ;  /* 0x0000dd00ff5a7b82 */ /* 0x014e640000000800 */
.L_x_110:
[C---:B------:R-:W-:Y:S02]  /*4ae0*/  LEA R0, R103.reuse, UR48, 0x3 ;  /* 0x0000003067007c11 */ /* 0x040fe4000f8e18ff */
[----:B------:R-:W-:Y:S02]  /*4af0*/  SHF.L.U32 R2, R96, 0x1f, RZ ;  /* 0x0000001f60027819 */ /* 0x000fe400000006ff */
[----:B------:R-:W-:Y:S02]  /*4b00*/  LEA R16, R103, UR48, 0x4 ;  /* 0x0000003067107c11 */ /* 0x000fe4000f8e20ff */
[----:B------:R-:W2:Y:S02]  /*4b10*/  SYNCS.PHASECHK.TRANS64.TRYWAIT P0, [R0+URZ+0x80], R2 ;  /* 0x00008002000075a7 */ /* 0x000ea400080011ff */
[----:B--2---:R-:W-:Y:S05]  /*4b20*/  @!P0 BRA `(.L_x_80) ;  /* 0x0000003000788947 */ /* 0x004fea0003800000 */
.L_x_152:
[----:B------:R-:W4:Y:S01]  /*4b30*/  LDC.64 R10, c[0x0][0xb10] ;  /* 0x0002c400ff0a7b82 */ /* 0x000f220000000a00 */
[----:B------:R-:W3:Y:S01]  /*4b40*/  LDS.128 R16, [R16+0x110] ;  /* 0x0001100010107984 */ /* 0x000ee20000000c00 */
[----:B-1----:R-:W-:Y:S01]  /*4b50*/  ISETP.NE.AND P1, PT, R41, 0x1, PT ;  /* 0x000000012900780c */ /* 0x002fe20003f25270 */
[----:B--2---:R-:W-:Y:S01]  /*4b60*/  VIADD R0, R0, 0x90 ;  /* 0x0000009000007836 */ /* 0x004fe20000000000 */
[----:B------:R-:W-:Y:S04]  /*4b70*/  ISETP.GE.AND P0, PT, R40, 0x1, PT ;  /* 0x000000012800780c */ /* 0x000fe80003f06270 */
[----:B------:R-:W1:Y:S01]  /*4b80*/  LDC.64 R8, c[0x0][0xb18] ;  /* 0x0002c600ff087b82 */ /* 0x000e620000000a00 */
[----:B------:R-:W-:Y:S01]  /*4b90*/  PRMT R0, RZ, 0x654, R0 ;  /* 0x00000654ff007816 */ /* 0x000fe20000000000 */
[----:B------:R-:W-:Y:S01]  /*4ba0*/  @!PT LDS RZ, [RZ] ;  /* 0x00000000fffff984 */ /* 0x000fe20000000800 */
[----:B------:R-:W-:Y:S01]  /*4bb0*/  @!PT LDS RZ, [RZ] ;  /* 0x00000000fffff984 */ /* 0x000fe20000000800 */
[----:B------:R-:W-:Y:S01]  /*4bc0*/  @!PT LDS RZ, [RZ] ;  /* 0x00000000fffff984 */ /* 0x000fe20000000800 */
[----:B------:R-:W-:Y:S01]  /*4bd0*/  @!PT LDS RZ, [RZ] ;  /* 0x00000000fffff984 */ /* 0x000fe20000000800 */
[----:B------:R2:W-:Y:S06]  /*4be0*/  MEMBAR.ALL.CTA ;  /* 0x0000000000007992 */ /* 0x0005ec0000008000 */
[----:B--2---:R-:W2:Y:S01]  /*4bf0*/  FENCE.VIEW.ASYNC.S ;  /* 0x00000000000073c6 */ /* 0x004ea20000000000 */
[----:B------:R-:W1:Y:S08]  /*4c00*/  @!P1 LDC R12, c[0x0][0xb20] ;  /* 0x0002c800ff0c9b82 */ /* 0x000e700000000800 */
[----:B------:R-:W1:Y:S01]  /*4c10*/  @!P1 LDC R7, c[0x0][0xb0c] ;  /* 0x0002c300ff079b82 */ /* 0x000e620000000800 */
[----:B--2---:R2:W-:Y:S01]  /*4c20*/  SYNCS.ARRIVE.TRANS64.RED.A1T0 RZ, [R0+URZ], RZ ;  /* 0x000000ff00ff79a7 */ /* 0x0045e200081004ff */
[----:B---3--:R-:W-:Y:S04]  /*4c30*/  LOP3.LUT P4, RZ, R18, 0x1, RZ, 0xc0, !PT ;  /* 0x0000000112ff7812 */ /* 0x008fe8000788c0ff */
[----:B------:R-:W-:Y:S09]  /*4c40*/  P2R R101, PR, RZ, 0x10 ;  /* 0x00000010ff657803 */ /* 0x000ff20000000000 */
[----:B------:R-:W-:Y:S02]  /*4c50*/  @P4 MOV R44, R16 ;  /* 0x00000010002c4202 */ /* 0x000fe40000000f00 */
[----:B------:R-:W-:Y:S01]  /*4c60*/  @P4 LOP3.LUT R43, R17, 0xffff, RZ, 0xc0, !PT ;  /* 0x0000ffff112b4812 */ /* 0x000fe200078ec0ff */
[----:B--2-4-:R-:W-:Y:S06]  /*4c70*/  @!P0 BRA `(.L_x_81) ;  /* 0x0000000000a48947 */ /* 0x014fec0003800000 */
[----:B------:R-:W-:Y:S01]  /*4c80*/  IMAD.HI.U32 R0, R90, R39, RZ ;  /* 0x000000275a007227 */ /* 0x000fe200078e00ff */
[----:B------:R-:W-:Y:S02]  /*4c90*/  ISETP.NE.AND P0, PT, R38, 0x1, PT ;  /* 0x000000012600780c */ /* 0x000fe40003f05270 */
[----:B------:R-:W-:Y:S01]  /*4ca0*/  ISETP.NE.AND P2, PT, R40, 0x1, PT ;  /* 0x000000012800780c */ /* 0x000fe20003f45270 */
[----:B------:R-:W-:Y:S01]  /*4cb0*/  IMAD.HI.U32 R4, R91, R84, RZ ;  /* 0x000000545b047227 */ /* 0x000fe200078e00ff */
[----:B------:R-:W-:Y:S02]  /*4cc0*/  SHF.R.U32.HI R0, RZ, R89, R0 ;  /* 0x00000059ff007219 */ /* 0x000fe40000011600 */
[----:B------:R-:W-:Y:S01]  /*4cd0*/  ISETP.NE.AND P3, PT, R42, 0x1, PT ;  /* 0x000000012a00780c */ /* 0x000fe20003f65270 */
[----:B------:R-:W-:Y:S01]  /*4ce0*/  IMAD.HI.U32 R6, R43, R39, RZ ;  /* 0x000000272b067227 */ /* 0x000fe200078e00ff */
[-C--:B------:R-:W-:Y:S02]  /*4cf0*/  SHF.R.U32.HI R4, RZ, R85.reuse, R4 ;  /* 0x00000055ff047219 */ /* 0x080fe40000011604 */
[----:B------:R-:W-:Y:S01]  /*4d00*/  SEL R0, R90, R0, !P0 ;  /* 0x000000005a007207 */ /* 0x000fe20004000000 */
[----:B------:R-:W-:Y:S01]  /*4d10*/  IMAD.HI.U32 R5, R44, R84, RZ ;  /* 0x000000542c057227 */ /* 0x000fe200078e00ff */
[----:B------:R-:W-:Y:S03]  /*4d20*/  SEL R4, R91, R4, !P3 ;  /* 0x000000045b047207 */ /* 0x000fe60005800000 */
[-C--:B------:R-:W-:Y:S01]  /*4d30*/  IMAD.HI.U32 R3, R0, R36.reuse, RZ ;  /* 0x0000002400037227 */ /* 0x080fe200078e00ff */
[----:B------:R-:W-:Y:S03]  /*4d40*/  SHF.R.U32.HI R5, RZ, R85, R5 ;  /* 0x00000055ff057219 */ /* 0x000fe60000011605 */
[----:B------:R-:W-:Y:S01]  /*4d50*/  IMAD.HI.U32 R2, R4, R36, RZ ;  /* 0x0000002404027227 */ /* 0x000fe200078e00ff */
[----:B------:R-:W-:Y:S02]  /*4d60*/  @P2 SHF.R.U32.HI R0, RZ, R37, R3 ;  /* 0x00000025ff002219 */ /* 0x000fe40000011603 */
[----:B------:R-:W-:Y:S02]  /*4d70*/  SHF.R.U32.HI R3, RZ, R89, R6 ;  /* 0x00000059ff037219 */ /* 0x000fe40000011606 */
[----:B------:R-:W-:Y:S01]  /*4d80*/  @P2 SHF.R.U32.HI R4, RZ, R37, R2 ;  /* 0x00000025ff042219 */ /* 0x000fe20000011602 */
[----:B------:R-:W-:Y:S01]  /*4d90*/  IMAD R0, R40, R0, RZ ;  /* 0x0000000028007224 */ /* 0x000fe200078e02ff */
[----:B------:R-:W-:Y:S02]  /*4da0*/  SEL R3, R43, R3, !P0 ;  /* 0x000000032b037207 */ /* 0x000fe40004000000 */
[----:B------:R-:W-:Y:S01]  /*4db0*/  SEL R2, R44, R5, !P3 ;  /* 0x000000052c027207 */ /* 0x000fe20005800000 */
[----:B------:R-:W-:Y:S01]  /*4dc0*/  IMAD R5, R40, R4, RZ ;  /* 0x0000000428057224 */ /* 0x000fe200078e02ff */
[C---:B------:R-:W-:Y:S01]  /*4dd0*/  ISETP.GE.AND P0, PT, R3.reuse, R0, PT ;  /* 0x000000000300720c */ /* 0x040fe20003f06270 */
[C---:B------:R-:W-:Y:S03]  /*4de0*/  IMAD.HI.U32 R0, R3.reuse, R36, RZ ;  /* 0x0000002403007227 */ /* 0x040fe600078e00ff */
[C---:B------:R-:W-:Y:S02]  /*4df0*/  ISETP.GE.OR P0, PT, R2.reuse, R5, P0 ;  /* 0x000000050200720c */ /* 0x040fe40000706670 */
[----:B------:R-:W-:Y:S04]  /*4e00*/  SHF.R.U32.HI R0, RZ, R37, R0 ;  /* 0x00000025ff007219 */ /* 0x000fe80000011600 */
[C---:B------:R-:W-:Y:S05]  /*4e10*/  SEL R6, R3.reuse, R0, !P2 ;  /* 0x0000000003067207 */ /* 0x040fea0005000000 */
        /* <DEDUP_REMOVED lines=14> */
[----:B------:R-:W-:Y:S07]  /*4f00*/  IMAD R43, R3, R38, R43 ;  /* 0x00000026032b7224 */ /* 0x000fee00078e022b */
.L_x_81:
[----:B-1----:R-:W-:Y:S01]  /*4f10*/  @!P1 ISETP.NE.AND P0, PT, R8, 0x1, PT ;  /* 0x000000010800980c */ /* 0x002fe20003f05270 */
[----:B------:R-:W-:Y:S01]  /*4f20*/  @!P1 IMAD.HI.U32 R0, R44, R10, RZ ;  /* 0x0000000a2c009227 */ /* 0x000fe200078e00ff */
[----:B------:R-:W-:Y:S01]  /*4f30*/  @!P1 ISETP.NE.AND P2, PT, R7, 0x1, PT ;  /* 0x000000010700980c */ /* 0x000fe20003f45270 */
[----:B------:R-:W-:Y:S01]  /*4f40*/  ULOP3.LUT UP0, URZ, UR52, 0x1b0, URZ, 0xc0, !UPT ;  /* 0x000001b034ff7892 */ /* 0x000fe2000f80c0ff */
[----:B------:R-:W-:Y:S01]  /*4f50*/  R2UR UR42, R15 ;  /* 0x000000000f2a72ca */ /* 0x000fe200000e0000 */
[----:B------:R-:W-:Y:S01]  /*4f60*/  @!P1 IMAD.HI.U32 R2, R43, R9, RZ ;  /* 0x000000092b029227 */ /* 0x000fe200078e00ff */
[----:B------:R-:W-:Y:S02]  /*4f70*/  @!P1 SHF.R.U32.HI R0, RZ, R11, R0 ;  /* 0x0000000bff009219 */ /* 0x000fe40000011600 */
[----:B------:R-:W-:Y:S01]  /*4f80*/  R2UR UR41, R14 ;  /* 0x000000000e2972ca */ /* 0x000fe200000e0000 */
[----:B------:R-:W-:Y:S01]  /*4f90*/  VIADD R103, R103, 0x1 ;  /* 0x0000000167677836 */ /* 0x000fe20000000000 */
[----:B------:R-:W-:Y:S02]  /*4fa0*/  @!P1 SHF.R.U32.HI R2, RZ, R12, R2 ;  /* 0x0000000cff029219 */ /* 0x000fe40000011602 */
[----:B------:R-:W-:Y:S02]  /*4fb0*/  @!P1 SEL R3, R44, R0, !P2 ;  /* 0x000000002c039207 */ /* 0x000fe40005000000 */
[----:B------:R-:W-:Y:S02]  /*4fc0*/  @!P1 SEL R2, R43, R2, !P0 ;  /* 0x000000022b029207 */ /* 0x000fe40004000000 */
[----:B------:R-:W-:Y:S01]  /*4fd0*/  @P4 SHF.R.U32.HI R95, RZ, 0x10, R17 ;  /* 0x00000010ff5f4819 */ /* 0x000fe20000011611 */
[----:B------:R-:W-:Y:S02]  /*4fe0*/  USHF.L.U32 UR42, UR42, 0x7, URZ ;  /* 0x000000072a2a7899 */ /* 0x000fe400080006ff */
[----:B------:R-:W-:Y:S02]  /*4ff0*/  @!P1 IMAD.IADD R0, R2, 0x1, -R3 ;  /* 0x0000000102009824 */ /* 0x000fe400078e0a03 */
[----:B------:R-:W-:Y:S01]  /*5000*/  @!P1 IMAD.IADD R2, R3, 0x1, -R2 ;  /* 0x0000000103029824 */ /* 0x000fe200078e0a02 */
[----:B------:R-:W-:Y:S01]  /*5010*/  USHF.L.U32 UR41, UR41, 0x6, URZ ;  /* 0x0000000629297899 */ /* 0x000fe200080006ff */
[----:B------:R-:W-:Y:S02]  /*5020*/  @!P1 IMAD R44, R0, R7, R44 ;  /* 0x00000007002c9224 */ /* 0x000fe400078e022c */
[----:B------:R-:W-:Y:S01]  /*5030*/  @!P1 IMAD R43, R2, R8, R43 ;  /* 0x00000008022b9224 */ /* 0x000fe200078e022b */
[----:B------:R-:W-:Y:S08]  /*5040*/  BRA.U !UP0, `(.L_x_82) ;  /* 0x00000001087c7547 */ /* 0x000ff0000b800000 */
[----:B------:R-:W1:Y:S01]  /*5050*/  LDCU.64 UR8, c[0x4][0x80] ;  /* 0x01001000ff0877ac */ /* 0x000e620008000a00 */
[----:B------:R-:W-:Y:S01]  /*5060*/  MOV R2, 0x0 ;  /* 0x0000000000027802 */ /* 0x000fe20000000f00 */
[----:B------:R-:W-:Y:S02]  /*5070*/  HFMA2 R12, -RZ, RZ, 0, 5.9604644775390625e-08 ;  /* 0x00000001ff0c7431 */ /* 0x000fe400000001ff */
[----:B------:R-:W-:Y:S01]  /*5080*/  IMAD.MOV.U32 R8, RZ, RZ, 0x70 ;  /* 0x00000070ff087424 */ /* 0x000fe200078e00ff */
[----:B------:R2:W3:Y:S01]  /*5090*/  LDC.64 R14, c[0x4][R2] ;  /* 0x01000000020e7b82 */ /* 0x0004e20000000a00 */
[----:B------:R-:W4:Y:S01]  /*50a0*/  LDCU.64 UR6, c[0x4][0x88] ;  /* 0x01001100ff0677ac */ /* 0x000f220008000a00 */
[----:B------:R-:W-:Y:S01]  /*50b0*/  IMAD.MOV.U32 R13, RZ, RZ, RZ ;  /* 0x000000ffff0d7224 */ /* 0x000fe200078e00ff */
[----:B------:R-:W2:Y:S01]  /*50c0*/  LDCU.64 UR4, c[0x4][0x8] ;  /* 0x01000100ff0477ac */ /* 0x000ea20008000a00 */
[----:B-1----:R-:W-:Y:S01]  /*50d0*/  MOV R5, UR9 ;  /* 0x0000000900057c02 */ /* 0x002fe20008000f00 */
[----:B------:R-:W-:Y:S01]  /*50e0*/  IMAD.U32 R4, RZ, RZ, UR8 ;  /* 0x00000008ff047e24 */ /* 0x000fe2000f8e00ff */
[----:B----4-:R-:W-:Y:S01]  /*50f0*/  MOV R7, UR7 ;  /* 0x0000000700077c02 */ /* 0x010fe20008000f00 */
[----:B------:R-:W-:Y:S01]  /*5100*/  IMAD.U32 R6, RZ, RZ, UR6 ;  /* 0x00000006ff067e24 */ /* 0x000fe2000f8e00ff */
[----:B--2---:R-:W-:Y:S01]  /*5110*/  MOV R11, UR5 ;  /* 0x00000005000b7c02 */ /* 0x004fe20008000f00 */
[----:B------:R-:W-:Y:S02]  /*5120*/  IMAD.U32 R10, RZ, RZ, UR4 ;  /* 0x00000004ff0a7e24 */ /* 0x000fe4000f8e00ff */
[----:B------:R-:W-:Y:S07]  /*5130*/  LEPC R20, `(.L_x_83) ;  /* 0x000000001014794e */ /* 0x000fee0000000000 */
[----:B---3-5:R-:W-:Y:S05]  /*5140*/  CALL.ABS.NOINC R14 ;  /* 0x000000000e007343 */ /* 0x028fea0003c00000 */
.L_x_83:
[----:B------:R-:W1:Y:S01]  /*5150*/  LDCU.64 UR8, c[0x4][0x80] ;  /* 0x01001000ff0877ac */ /* 0x000e620008000a00 */
[----:B------:R-:W2:Y:S01]  /*5160*/  LDC.64 R2, c[0x4][R2] ;  /* 0x0100000002027b82 */ /* 0x000ea20000000a00 */
[----:B------:R-:W-:Y:S02]  /*5170*/  HFMA2 R12, -RZ, RZ, 0, 5.9604644775390625e-08 ;  /* 0x00000001ff0c7431 */ /* 0x000fe400000001ff */
[----:B------:R-:W-:Y:S02]  /*5180*/  IMAD.MOV.U32 R8, RZ, RZ, 0x70 ;  /* 0x00000070ff087424 */ /* 0x000fe400078e00ff */
[----:B------:R-:W-:Y:S01]  /*5190*/  IMAD.MOV.U32 R13, RZ, RZ, RZ ;  /* 0x000000ffff0d7224 */ /* 0x000fe200078e00ff */
[----:B------:R-:W3:Y:S01]  /*51a0*/  LDCU.64 UR6, c[0x4][0x88] ;  /* 0x01001100ff0677ac */ /* 0x000ee20008000a00 */
[----:B------:R-:W4:Y:S01]  /*51b0*/  LDCU.64 UR4, c[0x4][0x8] ;  /* 0x01000100ff0477ac */ /* 0x000f220008000a00 */
[----:B-1----:R-:W-:Y:S02]  /*51c0*/  MOV R4, UR8 ;  /* 0x0000000800047c02 */ /* 0x002fe40008000f00 */
[----:B------:R-:W-:Y:S02]  /*51d0*/  MOV R5, UR9 ;  /* 0x0000000900057c02 */ /* 0x000fe40008000f00 */
[----:B---3--:R-:W-:Y:S01]  /*51e0*/  MOV R7, UR7 ;  /* 0x0000000700077c02 */ /* 0x008fe20008000f00 */
[----:B------:R-:W-:Y:S01]  /*51f0*/  IMAD.U32 R6, RZ, RZ, UR6 ;  /* 0x00000006ff067e24 */ /* 0x000fe2000f8e00ff */
[----:B----4-:R-:W-:Y:S01]  /*5200*/  MOV R11, UR5 ;  /* 0x00000005000b7c02 */ /* 0x010fe20008000f00 */
[----:B------:R-:W-:Y:S02]  /*5210*/  IMAD.U32 R10, RZ, RZ, UR4 ;  /* 0x00000004ff0a7e24 */ /* 0x000fe4000f8e00ff */
[----:B------:R-:W-:Y:S07]  /*5220*/  LEPC R20, `(.L_x_82) ;  /* 0x000000001014794e */ /* 0x000fee0000000000 */
[----:B--2---:R-:W-:Y:S05]  /*5230*/  CALL.ABS.NOINC R2 ;  /* 0x0000000002007343 */ /* 0x004fea0003c00000 */
.L_x_82:
[----:B------:R-:W-:Y:S01]  /*5240*/  ISETP.NE.U32.AND P4, PT, R82, RZ, PT ;  /* 0x000000ff5200720c */ /* 0x000fe20003f85070 */
[----:B------:R-:W-:Y:S01]  /*5250*/  UISETP.NE.AND UP2, UPT, UR53, URZ, UPT ;  /* 0x000000ff3500728c */ /* 0x000fe2000bf45270 */
[----:B------:R-:W-:Y:S01]  /*5260*/  ISETP.NE.U32.AND P2, PT, RZ, UR38, PT ;  /* 0x00000026ff007c0c */ /* 0x000fe2000bf45070 */
[----:B------:R-:W-:Y:S01]  /*5270*/  UISETP.NE.U32.AND UP1, UPT, UR44, URZ, UPT ;  /* 0x000000ff2c00728c */ /* 0x000fe2000bf25070 */
[----:B------:R-:W-:Y:S01]  /*5280*/  ISETP.NE.AND.EX P4, PT, R83, RZ, PT, P4 ;  /* 0x000000ff5300720c */ /* 0x000fe20003f85340 */
[----:B------:R-:W-:Y:S01]  /*5290*/  UPLOP3.LUT UP0, UPT, UPT, UPT, UPT, 0x40, 0x4 ;  /* 0x000000000004789c */ /* 0x000fe20003f0e870 */
[----:B------:R-:W-:Y:S01]  /*52a0*/  ISETP.NE.AND.EX P2, PT, RZ, UR39, PT, P2 ;  /* 0x00000027ff007c0c */ /* 0x000fe2000bf45320 */
[----:B------:R-:W-:Y:S01]  /*52b0*/  UISETP.NE.AND.EX UP1, UPT, UR45, URZ, UPT, UP1 ;  /* 0x000000ff2d00728c */ /* 0x000fe2000bf25310 */
[----:B------:R-:W-:Y:S04]  /*52c0*/  PLOP3.LUT P1, PT, PT, PT, UP2, 0x80, 0x8 ;  /* 0x000000000008781c */ /* 0x000fe80003f2f028 */
[----:B------:R-:W-:Y:S06]  /*52d0*/  @UP2 UPLOP3.LUT UP0, UPT, UPT, UPT, UP1, 0x80, 0x8 ;  /* 0x000000000008289c */ /* 0x000fec0003f0f010 */
[----:B------:R-:W-:Y:S01]  /*52e0*/  PLOP3.LUT P0, PT, PT, PT, UP0, 0x80, 0x8 ;  /* 0x000000000008781c */ /* 0x000fe20003f0f008 */
[----:B------:R-:W-:Y:S01]  /*52f0*/  @!UPT UIADD3 URZ, UPT, UPT, URZ, URZ, URZ ;  /* 0x000000fffffff290 */ /* 0x000fe2000fffe0ff */
[----:B------:R-:W-:Y:S11]  /*5300*/  BRA.U !UP1, `(.L_x_84) ;  /* 0x0000000109387547 */ /* 0x000ff6000b800000 */
[----:B------:R-:W-:Y:S01]  /*5310*/  UISETP.NE.U32.AND UP0, UPT, UR38, URZ, UPT ;  /* 0x000000ff2600728c */ /* 0x000fe2000bf05070 */
[----:B------:R-:W-:Y:S02]  /*5320*/  HFMA2 R0, -RZ, RZ, 0, 5.9604644775390625e-08 ;  /* 0x00000001ff007431 */ /* 0x000fe400000001ff */
[----:B------:R-:W-:Y:S01]  /*5330*/  IMAD.MOV.U32 R88, RZ, RZ, 0x1 ;  /* 0x00000001ff587424 */ /* 0x000fe200078e00ff */
[----:B------:R-:W-:Y:S06]  /*5340*/  UISETP.NE.AND.EX UP0, UPT, UR39, URZ, UPT, UP0 ;  /* 0x000000ff2700728c */ /* 0x000fec000bf05300 */
[----:B------:R-:W-:Y:S05]  /*5350*/  PLOP3.LUT P3, PT, PT, PT, UP0, 0x80, 0x8 ;  /* 0x000000000008781c */ /* 0x000fea0003f6f008 */
[----:B------:R-:W1:Y:S01]  /*5360*/  @UP0 LDCU.64 UR6, c[0x0][0x888] ;  /* 0x00011100ff0607ac */ /* 0x000e620008000a00 */
[----:B------:R-:W-:Y:S07]  /*5370*/  @UP0 UIMAD UR4, UR36, UR44, URZ ;  /* 0x0000002c240402a4 */ /* 0x000fee000f8e02ff */
[----:B------:R-:W-:Y:S01]  /*5380*/  @!P3 PRMT R88, R0, 0x7610, R88 ;  /* 0x000076100058b816 */ /* 0x000fe20000000058 */
[----:B-1----:R-:W-:Y:S03]  /*5390*/  @UP0 UIMAD.WIDE UR6, UR4, 0x4, UR6 ;  /* 0x00000004040608a5 */ /* 0x002fe6000f8e0206 */
[----:B------:R-:W1:Y:S03]  /*53a0*/  @!UP0 LDCU UR4, c[0x0][0x880] ;  /* 0x00011000ff0487ac */ /* 0x000e660008000800 */
[----:B------:R-:W-:Y:S01]  /*53b0*/  IMAD.U32 R2, RZ, RZ, UR6 ;  /* 0x00000006ff027e24 */ /* 0x000fe2000f8e00ff */
[----:B------:R-:W-:Y:S05]  /*53c0*/  MOV R3, UR7 ;  /* 0x0000000700037c02 */ /* 0x000fea0008000f00 */
[----:B-----5:R2:W5:Y:S02]  /*53d0*/  @P3 LDG.E R49, desc[UR46][R2.64] ;  /* 0x0000002e02313981 */ /* 0x020564000c1e1900 */
[----:B-12---:R-:W-:Y:S02]  /*53e0*/  @!P3 IMAD.U32 R49, RZ, RZ, UR4 ;  /* 0x00000004ff31be24 */ /* 0x006fe4000f8e00ff */
.L_x_84:
[----:B------:R-:W-:Y:S05]  /*53f0*/  @!P4 BRA `(.L_x_85) ;  /* 0x000000000020c947 */ /* 0x000fea0003800000 */
[----:B------:R-:W-:Y:S04]  /*5400*/  ISETP.NE.U32.AND P3, PT, R80, RZ, PT ;  /* 0x000000ff5000720c */ /* 0x000fe80003f65070 */
[----:B------:R-:W-:Y:S11]  /*5410*/  ISETP.NE.AND.EX P3, PT, R81, RZ, PT, P3 ;  /* 0x000000ff5100720c */ /* 0x000ff60003f65330 */
[----:B------:R-:W-:Y:S02]  /*5420*/  @!UPT UIADD3 URZ, UPT, UPT, URZ, URZ, URZ ;  /* 0x000000fffffff290 */ /* 0x000fe4000fffe0ff */
[----:B------:R-:W1:Y:S01]  /*5430*/  @P3 LDC.64 R2, c[0x0][0x8a8] ;  /* 0x00022a00ff023b82 */ /* 0x000e620000000a00 */
[----:B------:R-:W-:Y:S04]  /*5440*/  @P3 IMAD R0, R82, UR36, RZ ;  /* 0x0000002452003c24 */ /* 0x000fe8000f8e02ff */
[----:B-1----:R-:W-:Y:S05]  /*5450*/  @P3 IMAD.WIDE R2, R0, 0x4, R2 ;  /* 0x0000000400023825 */ /* 0x002fea00078e0202 */
[----:B-----5:R1:W5:Y:S02]  /*5460*/  @P3 LDG.E R47, desc[UR46][R2.64] ;  /* 0x0000002e022f3981 */ /* 0x020364000c1e1900 */
[----:B-1----:R-:W2:Y:S02]  /*5470*/  @!P3 LDC R47, c[0x0][0x8a0] ;  /* 0x00022800ff2fbb82 */ /* 0x002ea40000000800 */
.L_x_85:
[----:B-----5:R-:W-:Y:S01]  /*5480*/  FSETP.NEU.AND P3, PT, R49, RZ, PT ;  /* 0x000000ff3100720b */ /* 0x020fe20003f6d000 */
[----:B------:R-:W-:Y:S01]  /*5490*/  ULOP3.LUT UR4, UR51, 0x1, URZ, 0x3c, !UPT ;  /* 0x0000000133047892 */ /* 0x000fe2000f8e3cff */
[----:B------:R-:W-:Y:S01]  /*54a0*/  SEL R4, RZ, 0xffffffff, P2 ;  /* 0xffffffffff047807 */ /* 0x000fe20001000000 */
[----:B------:R-:W-:Y:S01]  /*54b0*/  IMAD.U32 R72, RZ, RZ, UR56 ;  /* 0x00000038ff487e24 */ /* 0x000fe2000f8e00ff */
[----:B------:R-:W-:Y:S01]  /*54c0*/  @P1 LOP3.LUT P2, RZ, R88, 0xff, RZ, 0xc0, !PT ;  /* 0x000000ff58ff1812 */ /* 0x000fe2000784c0ff */
[----:B------:R-:W-:Y:S01]  /*54d0*/  IMAD.SHL.U32 R106, R94, 0x10, RZ ;  /* 0x000000105e6a7824 */ /* 0x000fe200078e00ff */
[----:B------:R-:W-:Y:S01]  /*54e0*/  @P1 SEL R0, RZ, 0xffffffff, P3 ;  /* 0xffffffffff001807 */ /* 0x000fe20001800000 */
[----:B------:R-:W-:Y:S01]  /*54f0*/  IMAD.U32 R107, RZ, RZ, UR4 ;  /* 0x00000004ff6b7e24 */ /* 0x000fe2000f8e00ff */
[----:B------:R-:W-:Y:S01]  /*5500*/  LEA R73, R45, UR48, 0x3 ;  /* 0x000000302d497c11 */ /* 0x000fe2000f8e18ff */
[----:B------:R-:W-:Y:S01]  /*5510*/  IMAD.SHL.U32 R72, R72, 0x2000, RZ ;  /* 0x0000200048487824 */ /* 0x000fe200078e00ff */
[----:B------:R-:W-:Y:S01]  /*5520*/  @P0 SEL R0, R4, R0, !P2 ;  /* 0x0000000004000207 */ /* 0x000fe20005000000 */
[----:B------:R-:W-:Y:S01]  /*5530*/  IMAD.SHL.U32 R105, R93, 0x10, RZ ;  /* 0x000000105d697824 */ /* 0x000fe200078e00ff */
[----:B------:R-:W-:Y:S01]  /*5540*/  PLOP3.LUT P2, PT, PT, PT, UP1, 0x80, 0x8 ;  /* 0x000000000008781c */ /* 0x000fe20003f4f018 */
[----:B------:R-:W-:Y:S01]  /*5550*/  IMAD.IADD R67, R99, 0x1, R72 ;  /* 0x0000000163437824 */ /* 0x000fe200078e0248 */
[----:B------:R-:W-:Y:S01]  /*5560*/  @P1 LOP3.LUT R0, R0, 0x1, RZ, 0xc0, !PT ;  /* 0x0000000100001812 */ /* 0x000fe200078ec0ff */
[----:B------:R-:W-:Y:S01]  /*5570*/  BSSY B1, `(.L_x_86) ;  /* 0x0000039000017945 */ /* 0x000fe20003800000 */
[----:B------:R-:W-:Y:S01]  /*5580*/  LOP3.LUT P4, R102, R88, 0xff, RZ, 0xc0, !PT ;  /* 0x000000ff58667812 */ /* 0x000fe2000788c0ff */
[----:B------:R-:W-:Y:S01]  /*5590*/  IMAD.IADD R66, R67, 0x1, R106 ;  /* 0x0000000143427824 */ /* 0x000fe200078e026a */
[----:B------:R-:W-:Y:S01]  /*55a0*/  ISETP.NE.U32.OR P5, PT, R0, 0x1, !P1 ;  /* 0x000000010000780c */ /* 0x000fe20004fa5470 */
[----:B------:R-:W-:Y:S01]  /*55b0*/  IMAD.U32 R0, RZ, RZ, UR56 ;  /* 0x00000038ff007e24 */ /* 0x000fe2000f8e00ff */
[----:B------:R-:W-:Y:S01]  /*55c0*/  SEL R3, RZ, 0xffffffff, P3 ;  /* 0xffffffffff037807 */ /* 0x000fe20001800000 */
[----:B------:R-:W-:Y:S01]  /*55d0*/  IMAD.MOV.U32 R75, RZ, RZ, 0x1 ;  /* 0x00000001ff4b7424 */ /* 0x000fe200078e00ff */
[----:B------:R-:W-:Y:S01]  /*55e0*/  P2R R104, PR, RZ, 0x20 ;  /* 0x00000020ff687803 */ /* 0x000fe20000000000 */
[----:B------:R-:W-:Y:S01]  /*55f0*/  IMAD R48, R45, 0x40, R46 ;  /* 0x000000402d307824 */ /* 0x000fe200078e022e */
[----:B------:R-:W-:Y:S01]  /*5600*/  LEA R0, R0, UR48, 0x3 ;  /* 0x0000003000007c11 */ /* 0x000fe2000f8e18ff */
[----:B------:R-:W-:Y:S01]  /*5610*/  IMAD.U32 R74, RZ, RZ, UR56 ;  /* 0x00000038ff4a7e24 */ /* 0x000fe2000f8e00ff */
[----:B------:R-:W-:Y:S02]  /*5620*/  @P2 SEL R3, R4, R3, !P4 ;  /* 0x0000000304032207 */ /* 0x000fe40006000000 */
[----:B------:R-:W-:Y:S02]  /*5630*/  CS2R R78, SRZ ;  /* 0x00000000004e7805 */ /* 0x000fe4000001ff00 */
[----:B------:R-:W-:Y:S02]  /*5640*/  CS2R R76, SRZ ;  /* 0x00000000004c7805 */ /* 0x000fe4000001ff00 */
[----:B------:R-:W-:Y:S02]  /*5650*/  CS2R R70, SRZ ;  /* 0x0000000000467805 */ /* 0x000fe4000001ff00 */
[----:B------:R-:W-:Y:S02]  /*5660*/  LOP3.LUT R3, R3, 0x1, RZ, 0xc0, !PT ;  /* 0x0000000103037812 */ /* 0x000fe400078ec0ff */
[----:B------:R-:W-:Y:S02]  /*5670*/  CS2R R68, SRZ ;  /* 0x0000000000447805 */ /* 0x000fe4000001ff00 */
[----:B------:R-:W-:Y:S02]  /*5680*/  @P5 SHF.L.U32 R2, R107, 0x1f, RZ ;  /* 0x0000001f6b025819 */ /* 0x000fe400000006ff */
[----:B------:R-:W-:Y:S02]  /*5690*/  CS2R R62, SRZ ;  /* 0x00000000003e7805 */ /* 0x000fe4000001ff00 */
[----:B------:R-:W-:Y:S02]  /*56a0*/  ISETP.NE.U32.AND P2, PT, R3, 0x1, PT ;  /* 0x000000010300780c */ /* 0x000fe40003f45070 */
[----:B------:R-:W-:Y:S01]  /*56b0*/  CS2R R60, SRZ ;  /* 0x00000000003c7805 */ /* 0x000fe2000001ff00 */
[----:B------:R1:W3:Y:S01]  /*56c0*/  @P5 SYNCS.PHASECHK.TRANS64.TRYWAIT P1, [R0+URZ+0x40], R2 ;  /* 0x00004002000055a7 */ /* 0x0002e200080211ff */
[----:B------:R-:W-:Y:S02]  /*56d0*/  CS2R R58, SRZ ;  /* 0x00000000003a7805 */ /* 0x000fe4000001ff00 */
[----:B------:R-:W-:Y:S02]  /*56e0*/  P2R R108, PR, RZ, 0x4 ;  /* 0x00000004ff6c7803 */ /* 0x000fe40000000000 */
[----:B------:R-:W-:Y:S01]  /*56f0*/  CS2R R56, SRZ ;  /* 0x0000000000387805 */ /* 0x000fe2000001ff00 */
[----:B------:R-:W-:Y:S02]  /*5700*/  IMAD.IADD R65, R67, 0x1, R105 ;  /* 0x0000000143417824 */ /* 0x000fe400078e0269 */
[----:B------:R-:W-:Y:S01]  /*5710*/  IMAD.IADD R64, R98, 0x1, R66 ;  /* 0x0000000162407824 */ /* 0x000fe200078e0242 */
[----:B-1----:R-:W-:Y:S04]  /*5720*/  SHF.L.U32 R2, R97, 0x1f, RZ ;  /* 0x0000001f61027819 */ /* 0x002fe800000006ff */
[----:B------:R1:W4:Y:S01]  /*5730*/  SYNCS.PHASECHK.TRANS64.TRYWAIT P0, [R73+URZ+0xa0], R2 ;  /* 0x0000a002490075a7 */ /* 0x00032200080011ff */
[----:B---3--:R-:W-:Y:S01]  /*5740*/  @P5 SEL R75, RZ, 0x1, !P1 ;  /* 0x00000001ff4b5807 */ /* 0x008fe20004800000 */
[----:B-1----:R-:W-:Y:S06]  /*5750*/  @!P5 BRA `(.L_x_87) ;  /* 0x000000000068d947 */ /* 0x002fec0003800000 */
[----:B------:R-:W-:Y:S01]  /*5760*/  ISETP.NE.AND P1, PT, R75, RZ, PT ;  /* 0x000000ff4b00720c */ /* 0x000fe20003f25270 */
[----:B------:R-:W-:Y:S01]  /*5770*/  BSSY B0, `(.L_x_88) ;  /* 0x000000d000007945 */ /* 0x000fe20003800000 */
[----:B------:R-:W-:Y:S02]  /*5780*/  CS2R R58, SRZ ;  /* 0x00000000003a7805 */ /* 0x000fe4000001ff00 */
[----:B------:R-:W-:Y:S02]  /*5790*/  CS2R R56, SRZ ;  /* 0x0000000000387805 */ /* 0x000fe4000001ff00 */
[----:B------:R-:W-:Y:S02]  /*57a0*/  CS2R R62, SRZ ;  /* 0x00000000003e7805 */ /* 0x000fe4000001ff00 */
[----:B------:R-:W-:Y:S02]  /*57b0*/  CS2R R60, SRZ ;  /* 0x00000000003c7805 */ /* 0x000fe4000001ff00 */
[----:B------:R-:W-:Y:S02]  /*57c0*/  CS2R R70, SRZ ;  /* 0x0000000000467805 */ /* 0x000fe4000001ff00 */
[----:B------:R-:W-:Y:S02]  /*57d0*/  CS2R R68, SRZ ;  /* 0x0000000000447805 */ /* 0x000fe4000001ff00 */
[----:B------:R-:W-:Y:S02]  /*57e0*/  CS2R R78, SRZ ;  /* 0x00000000004e7805 */ /* 0x000fe4000001ff00 */
[----:B------:R-:W-:Y:S01]  /*57f0*/  CS2R R76, SRZ ;  /* 0x00000000004c7805 */ /* 0x000fe2000001ff00 */
[----:B------:R-:W-:Y:S06]  /*5800*/  @P1 BRA `(.L_x_89) ;  /* 0x00000000000c1947 */ /* 0x000fec0003800000 */
[----:B------:R-:W-:Y:S04]  /*5810*/  SHF.L.U32 R3, R107, 0x1f, RZ ;  /* 0x0000001f6b037819 */ /* 0x000fe800000006ff */
[----:B------:R-:W1:Y:S02]  /*5820*/  SYNCS.PHASECHK.TRANS64.TRYWAIT P1, [R0+URZ+0x40], R3 ;  /* 0x00004003000075a7 */ /* 0x000e6400080211ff */
[----:B-1----:R-:W-:Y:S05]  /*5830*/  @!P1 BRA `(.L_x_90) ;  /* 0x0000002400489947 */ /* 0x002fea0003800000 */
.L_x_89:
[----:B------:R-:W-:Y:S05]  /*5840*/  BSYNC B0 ;  /* 0x0000000000007941 */ /* 0x000fea0003800000 */
.L_x_88:
[----:B------:R-:W-:Y:S01]  /*5850*/  ISETP.NE.AND P1, PT, R108, RZ, PT ;  /* 0x000000ff6c00720c */ /* 0x000fe20003f25270 */
[----:B------:R-:W-:Y:S04]  /*5860*/  UIADD3 UR5, UPT, UPT, UR56, 0x1, URZ ;  /* 0x0000000138057890 */ /* 0x000fe8000fffe0ff */
[----:B------:R-:W-:Y:S04]  /*5870*/  UISETP.NE.AND UP0, UPT, UR5, 0x3, UPT ;  /* 0x000000030500788c */ /* 0x000fe8000bf05270 */
[----:B------:R-:W-:Y:S02]  /*5880*/  USEL UR4, URZ, 0x1, UP0 ;  /* 0x00000001ff047887 */ /* 0x000fe40008000000 */
[----:B------:R-:W-:Y:S02]  /*5890*/  USEL UR5, UR5, URZ, UP0 ;  /* 0x000000ff05057287 */ /* 0x000fe40008000000 */
[----:B------:R3:W1:Y:S02]  /*58a0*/  @P1 LDS.128 R56, [R67] ;  /* 0x0000000043381984 */ /* 0x0006640000000c00 */
[----:B------:R-:W-:Y:S02]  /*58b0*/  LOP3.LUT R107, R107, UR4, RZ, 0x3c, !PT ;  /* 0x000000046b6b7c12 */ /* 0x000fe4000f8e3cff */
[----:B------:R3:W1:Y:S01]  /*58c0*/  @P1 LDS.128 R60, [R66+0x10] ;  /* 0x00001000423c1984 */ /* 0x0006620000000c00 */
[----:B------:R-:W-:Y:S03]  /*58d0*/  IMAD.U32 R74, RZ, RZ, UR5 ;  /* 0x00000005ff4a7e24 */ /* 0x000fe6000f8e00ff */
[----:B------:R3:W1:Y:S04]  /*58e0*/  @P1 LDS.128 R68, [R65+0x20] ;  /* 0x0000200041441984 */ /* 0x0006680000000c00 */
[----:B------:R3:W1:Y:S02]  /*58f0*/  @P1 LDS.128 R76, [R64+0x10] ;  /* 0x00001000404c1984 */ /* 0x0006640000000c00 */
.L_x_87:
[----:B------:R-:W-:Y:S05]  /*5900*/  BSYNC B1 ;  /* 0x0000000000017941 */ /* 0x000fea0003800000 */
.L_x_86:
[----:B-1----:R-:W-:Y:S04]  /*5910*/  SHF.R.U32.HI R0, RZ, 0x15, R48 ;  /* 0x00000015ff007819 */ /* 0x002fe80000011630 */
[----:B------:R-:W-:Y:S01]  /*5920*/  LOP3.LUT P1, RZ, R0, 0x3, R92, 0x48, !PT ;  /* 0x0000000300ff7812 */ /* 0x000fe2000782485c */
[----:B------:R-:W-:Y:S01]  /*5930*/  @!UPT UIADD3 URZ, UPT, UPT, URZ, URZ, URZ ;  /* 0x000000fffffff290 */ /* 0x000fe2000fffe0ff */
[----:B----4-:R-:W-:Y:S11]  /*5940*/  @P0 BRA `(.L_x_91) ;  /* 0x0000000000080947 */ /* 0x010ff60003800000 */
[----:B------:R-:W1:Y:S02]  /*5950*/  SYNCS.PHASECHK.TRANS64.TRYWAIT P0, [R73+URZ+0xa0], R2 ;  /* 0x0000a002490075a7 */ /* 0x000e6400080011ff */
[----:B-1----:R-:W-:Y:S05]  /*5960*/  @!P0 BRA `(.L_x_92) ;  /* 0x0000002400108947 */ /* 0x002fea0003800000 */
.L_x_91:
[----:B------:R-:W-:Y:S05]  /*5970*/  @!P1 BRA `(.L_x_93) ;  /* 0x0000000000409947 */ /* 0x000fea0003800000 */
[----:B------:R-:W4:Y:S01]  /*5980*/  LDCU.64 UR8, c[0x4][0x70] ;  /* 0x01000e00ff0877ac */ /* 0x000f220008000a00 */
[----:B------:R-:W-:Y:S01]  /*5990*/  MOV R3, 0x0 ;  /* 0x0000000000037802 */ /* 0x000fe20000000f00 */
[----:B------:R-:W-:Y:S02]  /*59a0*/  HFMA2 R12, -RZ, RZ, 0, 5.9604644775390625e-08 ;  /* 0x00000001ff0c7431 */ /* 0x000fe400000001ff */
[----:B------:R-:W-:Y:S02]  /*59b0*/  IMAD.MOV.U32 R8, RZ, RZ, 0x192 ;  /* 0x00000192ff087424 */ /* 0x000fe400078e00ff */
[----:B------:R-:W-:Y:S01]  /*59c0*/  IMAD.MOV.U32 R13, RZ, RZ, RZ ;  /* 0x000000ffff0d7224 */ /* 0x000fe200078e00ff */
[----:B------:R-:W5:Y:S01]  /*59d0*/  LDCU.64 UR6, c[0x4][0x78] ;  /* 0x01000f00ff0677ac */ /* 0x000f620008000a00 */
[----:B-1----:R-:W1:Y:S01]  /*59e0*/  LDC.64 R2, c[0x4][R3] ;  /* 0x0100000003027b82 */ /* 0x002e620000000a00 */
[----:B------:R-:W2:Y:S01]  /*59f0*/  LDCU.64 UR4, c[0x4][0x10] ;  /* 0x01000200ff0477ac */ /* 0x000ea20008000a00 */
[----:B----4-:R-:W-:Y:S01]  /*5a00*/  MOV R5, UR9 ;  /* 0x0000000900057c02 */ /* 0x010fe20008000f00 */
[----:B------:R-:W-:Y:S01]  /*5a10*/  IMAD.U32 R4, RZ, RZ, UR8 ;  /* 0x00000008ff047e24 */ /* 0x000fe2000f8e00ff */
[----:B-----5:R-:W-:Y:S01]  /*5a20*/  MOV R7, UR7 ;  /* 0x0000000700077c02 */ /* 0x020fe20008000f00 */
[----:B------:R-:W-:Y:S01]  /*5a30*/  IMAD.U32 R6, RZ, RZ, UR6 ;  /* 0x00000006ff067e24 */ /* 0x000fe2000f8e00ff */
[----:B--2---:R-:W-:Y:S01]  /*5a40*/  MOV R11, UR5 ;  /* 0x00000005000b7c02 */ /* 0x004fe20008000f00 */
[----:B------:R-:W-:Y:S02]  /*5a50*/  IMAD.U32 R10, RZ, RZ, UR4 ;  /* 0x00000004ff0a7e24 */ /* 0x000fe4000f8e00ff */
[----:B------:R-:W-:Y:S07]  /*5a60*/  LEPC R20, `(.L_x_93) ;  /* 0x000000001014794e */ /* 0x000fee0000000000 */
[----:B-1-3--:R-:W-:Y:S05]  /*5a70*/  CALL.ABS.NOINC R2 ;  /* 0x0000000002007343 */ /* 0x00afea0003c00000 */
.L_x_93:
[----:B------:R-:W-:Y:S05]  /*5a80*/  WARPSYNC.ALL ;  /* 0x0000000000007948 */ /* 0x000fea0003800000 */
[----:B------:R-:W-:Y:S01]  /*5a90*/  R2UR UR4, R48 ;  /* 0x00000000300472ca */ /* 0x000fe200000e0000 */
[--C-:B------:R-:W-:Y:S01]  /*5aa0*/  HADD2.F32 R50, -RZ, R56.reuse.H0_H0 ;  /* 0x20000038ff327230 */ /* 0x100fe20000004100 */
[----:B------:R-:W-:Y:S01]  /*5ab0*/  ISETP.NE.AND P0, PT, R100, RZ, PT ;  /* 0x000000ff6400720c */ /* 0x000fe20003f05270 */
[----:B------:R-:W-:Y:S01]  /*5ac0*/  HADD2.F32 R51, -RZ, R56.H1_H1 ;  /* 0x30000038ff337230 */ /* 0x000fe20000004100 */
[----:B------:R-:W-:Y:S01]  /*5ad0*/  BSSY.RECONVERGENT B0, `(.L_x_94) ;  /* 0x0000083000007945 */ /* 0x000fe20003800200 */
[--C-:B------:R-:W-:Y:S08]  /*5ae0*/  HADD2.F32 R52, -RZ, R57.reuse.H0_H0 ;  /* 0x20000039ff347230 */ /* 0x100ff00000004100 */
[----:B------:R-:W2:Y:S02]  /*5af0*/  LDTM.x32 R4, tmem[UR4] ;  /* 0x00000004000479ee */ /* 0x000ea400082c0000 */
[C---:B--2---:R-:W-:Y:S01]  /*5b00*/  FMUL R0, R47.reuse, R4 ;  /* 0x000000042f007220 */ /* 0x044fe20000400000 */
[C---:B-1----:R-:W-:Y:S01]  /*5b10*/  FMUL R2, R47.reuse, R5 ;  /* 0x000000052f027220 */ /* 0x042fe20000400000 */
[C---:B------:R-:W-:Y:S01]  /*5b20*/  FMUL R4, R47.reuse, R8 ;  /* 0x000000082f047220 */ /* 0x040fe20000400000 */
[----:B------:R-:W-:Y:S01]  /*5b30*/  FMUL R3, R47, R6 ;  /* 0x000000062f037220 */ /* 0x000fe20000400000 */
[C---:B------:R-:W-:Y:S01]  /*5b40*/  FFMA R0, R49.reuse, R50, R0 ;  /* 0x0000003231007223 */ /* 0x040fe20000000000 */
[----:B------:R-:W-:Y:S01]  /*5b50*/  FFMA R2, R49, R51, R2 ;  /* 0x0000003331027223 */ /* 0x000fe20000000002 */
[C---:B------:R-:W-:Y:S01]  /*5b60*/  FMUL R5, R47.reuse, R9 ;  /* 0x000000092f057220 */ /* 0x040fe20000400000 */
        /* <DEDUP_REMOVED lines=16> */
[----:B------:R-:W-:Y:S02]  /*5c70*/  HADD2.F32 R32, -RZ, R57.H1_H1 ;  /* 0x30000039ff207230 */ /* 0x000fe40000004100 */
[C---:B------:R-:W-:Y:S01]  /*5c80*/  FMUL R26, R47.reuse, R30 ;  /* 0x0000001e2f1a7220 */ /* 0x040fe20000400000 */
[----:B------:R-:W-:Y:S01]  /*5c90*/  FMUL R29, R47, R33 ;  /* 0x000000212f1d7220 */ /* 0x000fe20000400000 */
[--C-:B------:R-:W-:Y:S02]  /*5ca0*/  HADD2.F32 R33, -RZ, R58.reuse.H0_H0 ;  /* 0x2000003aff217230 */ /* 0x100fe40000004100 */
[----:B------:R-:W-:Y:S01]  /*5cb0*/  FFMA R3, R49, R52, R3 ;  /* 0x0000003431037223 */ /* 0x000fe20000000003 */
[C---:B------:R-:W-:Y:S01]  /*5cc0*/  FMUL R7, R47.reuse, R7 ;  /* 0x000000072f077220 */ /* 0x040fe20000400000 */
[----:B------:R-:W-:Y:S01]  /*5cd0*/  FMUL R30, R47, R34 ;  /* 0x000000222f1e7220 */ /* 0x000fe20000400000 */
[----:B------:R-:W-:Y:S01]  /*5ce0*/  HADD2.F32 R34, -RZ, R58.H1_H1 ;  /* 0x3000003aff227230 */ /* 0x000fe20000004100 */
[----:B------:R-:W-:Y:S01]  /*5cf0*/  F2FP.F16.F32.PACK_AB R52, R2, R0 ;  /* 0x000000000234723e */ /* 0x000fe200000000ff */
[--C-:B------:R-:W-:Y:S02]  /*5d00*/  HADD2.F32 R0, -RZ, R59.reuse.H0_H0 ;  /* 0x2000003bff007230 */ /* 0x100fe40000004100 */
[C---:B------:R-:W-:Y:S01]  /*5d10*/  FFMA R7, R49.reuse, R32, R7 ;  /* 0x0000002031077223 */ /* 0x040fe20000000007 */
[----:B------:R-:W-:Y:S02]  /*5d20*/  HADD2.F32 R2, -RZ, R59.H1_H1 ;  /* 0x3000003bff027230 */ /* 0x000fe40000004100 */
[C---:B------:R-:W-:Y:S01]  /*5d30*/  FFMA R4, R49.reuse, R33, R4 ;  /* 0x0000002131047223 */ /* 0x040fe20000000004 */
[C---:B------:R-:W-:Y:S01]  /*5d40*/  FFMA R5, R49.reuse, R34, R5 ;  /* 0x0000002231057223 */ /* 0x040fe20000000005 */
[----:B------:R-:W-:Y:S01]  /*5d50*/  FFMA R6, R49, R0, R6 ;  /* 0x0000000031067223 */ /* 0x000fe20000000006 */
[--C-:B------:R-:W-:Y:S02]  /*5d60*/  HADD2.F32 R0, -RZ, R60.reuse.H0_H0 ;  /* 0x2000003cff007230 */ /* 0x100fe40000004100 */
[----:B------:R-:W-:Y:S01]  /*5d70*/  FMUL R11, R47, R11 ;  /* 0x0000000b2f0b7220 */ /* 0x000fe20000400000 */
[----:B------:R-:W-:Y:S01]  /*5d80*/  F2FP.F16.F32.PACK_AB R53, R7, R3 ;  /* 0x000000030735723e */ /* 0x000fe200000000ff */
[--C-:B------:R-:W-:Y:S02]  /*5d90*/  HADD2.F32 R3, -RZ, R61.reuse.H0_H0 ;  /* 0x2000003dff037230 */ /* 0x100fe40000004100 */
[----:B------:R-:W-:Y:S01]  /*5da0*/  FMUL R15, R47, R15 ;  /* 0x0000000f2f0f7220 */ /* 0x000fe20000400000 */
[C---:B------:R-:W-:Y:S01]  /*5db0*/  FFMA R11, R49.reuse, R2, R11 ;  /* 0x00000002310b7223 */ /* 0x040fe2000000000b */
[----:B------:R-:W-:Y:S02]  /*5dc0*/  HADD2.F32 R2, -RZ, R60.H1_H1 ;  /* 0x3000003cff027230 */ /* 0x000fe40000004100 */
[----:B------:R-:W-:Y:S01]  /*5dd0*/  FFMA R8, R49, R0, R8 ;  /* 0x0000000031087223 */ /* 0x000fe20000000008 */
[----:B------:R-:W-:Y:S02]  /*5de0*/  HADD2.F32 R0, -RZ, R61.H1_H1 ;  /* 0x3000003dff007230 */ /* 0x000fe40000004100 */
[C---:B------:R-:W-:Y:S01]  /*5df0*/  FMUL R19, R47.reuse, R19 ;  /* 0x000000132f137220 */ /* 0x040fe20000400000 */
[----:B------:R-:W-:Y:S01]  /*5e00*/  FMUL R23, R47, R23 ;  /* 0x000000172f177220 */ /* 0x000fe20000400000 */
[C---:B------:R-:W-:Y:S01]  /*5e10*/  FFMA R9, R49.reuse, R2, R9 ;  /* 0x0000000231097223 */ /* 0x040fe20000000009 */
[C---:B------:R-:W-:Y:S01]  /*5e20*/  FFMA R10, R49.reuse, R3, R10 ;  /* 0x00000003310a7223 */ /* 0x040fe2000000000a */
[----:B------:R-:W-:Y:S01]  /*5e30*/  FFMA R15, R49, R0, R15 ;  /* 0x00000000310f7223 */ /* 0x000fe2000000000f */
[--C-:B------:R-:W-:Y:S02]  /*5e40*/  HADD2.F32 R2, -RZ, R62.reuse.H0_H0 ;  /* 0x2000003eff027230 */ /* 0x100fe40000004100 */
[----:B------:R-:W-:Y:S01]  /*5e50*/  FMUL R27, R47, R27 ;  /* 0x0000001b2f1b7220 */ /* 0x000fe20000400000 */
[----:B------:R-:W-:Y:S01]  /*5e60*/  HADD2.F32 R0, -RZ, R62.H1_H1 ;  /* 0x3000003eff007230 */ /* 0x000fe20000004100 */
[----:B------:R-:W-:Y:S01]  /*5e70*/  F2FP.F16.F32.PACK_AB R54, R5, R4 ;  /* 0x000000040536723e */ /* 0x000fe200000000ff */
[--C-:B------:R-:W-:Y:S02]  /*5e80*/  HADD2.F32 R3, -RZ, R63.reuse.H0_H0 ;  /* 0x2000003fff037230 */ /* 0x100fe40000004100 */
[C---:B------:R-:W-:Y:S01]  /*5e90*/  FFMA R12, R49.reuse, R2, R12 ;  /* 0x00000002310c7223 */ /* 0x040fe2000000000c */
[--C-:B------:R-:W-:Y:S02]  /*5ea0*/  HADD2.F32 R2, -RZ, R68.reuse.H0_H0 ;  /* 0x20000044ff027230 */ /* 0x100fe40000004100 */
[C---:B------:R-:W-:Y:S01]  /*5eb0*/  FFMA R13, R49.reuse, R0, R13 ;  /* 0x00000000310d7223 */ /* 0x040fe2000000000d */
[----:B------:R-:W-:Y:S02]  /*5ec0*/  HADD2.F32 R0, -RZ, R63.H1_H1 ;  /* 0x3000003fff007230 */ /* 0x000fe40000004100 */
[----:B------:R-:W-:Y:S01]  /*5ed0*/  FFMA R14, R49, R3, R14 ;  /* 0x00000003310e7223 */ /* 0x000fe2000000000e */
[----:B------:R-:W-:Y:S01]  /*5ee0*/  HADD2.F32 R3, -RZ, R68.H1_H1 ;  /* 0x30000044ff037230 */ /* 0x000fe20000004100 */
[----:B------:R-:W-:Y:S01]  /*5ef0*/  F2FP.F16.F32.PACK_AB R55, R11, R6 ;  /* 0x000000060b37723e */ /* 0x000fe200000000ff */
[----:B------:R-:W-:Y:S01]  /*5f00*/  FMUL R31, R47, R31 ;  /* 0x0000001f2f1f7220 */ /* 0x000fe20000400000 */
[C---:B------:R-:W-:Y:S01]  /*5f10*/  FFMA R19, R49.reuse, R0, R19 ;  /* 0x0000000031137223 */ /* 0x040fe20000000013 */
[--C-:B------:R-:W-:Y:S02]  /*5f20*/  HADD2.F32 R0, -RZ, R69.reuse.H0_H0 ;  /* 0x20000045ff007230 */ /* 0x100fe40000004100 */
[C---:B------:R-:W-:Y:S01]  /*5f30*/  FFMA R16, R49.reuse, R2, R16 ;  /* 0x0000000231107223 */ /* 0x040fe20000000010 */
[----:B------:R1:W-:Y:S01]  /*5f40*/  STS.128 [R67], R52 ;  /* 0x0000003443007388 */ /* 0x0003e20000000c00 */
[C---:B------:R-:W-:Y:S01]  /*5f50*/  FFMA R17, R49.reuse, R3, R17 ;  /* 0x0000000331117223 */ /* 0x040fe20000000011 */
[----:B------:R-:W-:Y:S02]  /*5f60*/  HADD2.F32 R2, -RZ, R69.H1_H1 ;  /* 0x30000045ff027230 */ /* 0x000fe40000004100 */
[----:B------:R-:W-:Y:S01]  /*5f70*/  FFMA R18, R49, R0, R18 ;  /* 0x0000000031127223 */ /* 0x000fe20000000012 */
[--C-:B------:R-:W-:Y:S01]  /*5f80*/  HADD2.F32 R0, -RZ, R70.reuse.H0_H0 ;  /* 0x20000046ff007230 */ /* 0x100fe20000004100 */
[----:B------:R-:W-:Y:S01]  /*5f90*/  F2FP.F16.F32.PACK_AB R8, R9, R8 ;  /* 0x000000080908723e */ /* 0x000fe200000000ff */
[--C-:B------:R-:W-:Y:S02]  /*5fa0*/  HADD2.F32 R3, -RZ, R71.reuse.H0_H0 ;  /* 0x20000047ff037230 */ /* 0x100fe40000004100 */
[C---:B------:R-:W-:Y:S01]  /*5fb0*/  FFMA R23, R49.reuse, R2, R23 ;  /* 0x0000000231177223 */ /* 0x040fe20000000017 */
[----:B------:R-:W-:Y:S02]  /*5fc0*/  HADD2.F32 R2, -RZ, R70.H1_H1 ;  /* 0x30000046ff027230 */ /* 0x000fe40000004100 */
[----:B------:R-:W-:Y:S01]  /*5fd0*/  FFMA R20, R49, R0, R20 ;  /* 0x0000000031147223 */ /* 0x000fe20000000014 */
[----:B------:R-:W-:Y:S01]  /*5fe0*/  HADD2.F32 R0, -RZ, R71.H1_H1 ;  /* 0x30000047ff007230 */ /* 0x000fe20000004100 */
[----:B------:R-:W-:Y:S01]  /*5ff0*/  F2FP.F16.F32.PACK_AB R9, R15, R10 ;  /* 0x0000000a0f09723e */ /* 0x000fe200000000ff */
[----:B------:R-:W-:Y:S02]  /*6000*/  HADD2.F32 R4, -RZ, R79.H0_H0 ;  /* 0x2000004fff047230 */ /* 0x000fe40000004100 */
[C---:B------:R-:W-:Y:S01]  /*6010*/  FFMA R21, R49.reuse, R2, R21 ;  /* 0x0000000231157223 */ /* 0x040fe20000000015 */
[C---:B------:R-:W-:Y:S01]  /*6020*/  FFMA R22, R49.reuse, R3, R22 ;  /* 0x0000000331167223 */ /* 0x040fe20000000016 */
[----:B------:R-:W-:Y:S01]  /*6030*/  FFMA R27, R49, R0, R27 ;  /* 0x00000000311b7223 */ /* 0x000fe2000000001b */
[--C-:B------:R-:W-:Y:S01]  /*6040*/  HADD2.F32 R2, -RZ, R76.reuse.H0_H0 ;  /* 0x2000004cff027230 */ /* 0x100fe20000004100 */
[----:B------:R-:W-:Y:S01]  /*6050*/  F2FP.F16.F32.PACK_AB R10, R13, R12 ;  /* 0x0000000c0d0a723e */ /* 0x000fe200000000ff */
[----:B------:R-:W-:Y:S01]  /*6060*/  HADD2.F32 R0, -RZ, R76.H1_H1 ;  /* 0x3000004cff007230 */ /* 0x000fe20000004100 */
[----:B------:R-:W-:Y:S01]  /*6070*/  F2FP.F16.F32.PACK_AB R11, R19, R14 ;  /* 0x0000000e130b723e */ /* 0x000fe200000000ff */
[--C-:B------:R-:W-:Y:S02]  /*6080*/  HADD2.F32 R3, -RZ, R77.reuse.H0_H0 ;  /* 0x2000004dff037230 */ /* 0x100fe40000004100 */
[C---:B------:R-:W-:Y:S01]  /*6090*/  FFMA R24, R49.reuse, R2, R24 ;  /* 0x0000000231187223 */ /* 0x040fe20000000018 */
[--C-:B------:R-:W-:Y:S02]  /*60a0*/  HADD2.F32 R2, -RZ, R78.reuse.H0_H0 ;  /* 0x2000004eff027230 */ /* 0x100fe40000004100 */
[C---:B------:R-:W-:Y:S01]  /*60b0*/  FFMA R25, R49.reuse, R0, R25 ;  /* 0x0000000031197223 */ /* 0x040fe20000000019 */
[----:B------:R1:W-:Y:S01]  /*60c0*/  STS.128 [R66+0x10], R8 ;  /* 0x0000100842007388 */ /* 0x0003e20000000c00 */
[----:B------:R-:W-:Y:S02]  /*60d0*/  HADD2.F32 R0, -RZ, R77.H1_H1 ;  /* 0x3000004dff007230 */ /* 0x000fe40000004100 */
[----:B------:R-:W-:Y:S01]  /*60e0*/  FFMA R26, R49, R3, R26 ;  /* 0x00000003311a7223 */ /* 0x000fe2000000001a */
[----:B------:R-:W-:Y:S01]  /*60f0*/  HADD2.F32 R3, -RZ, R78.H1_H1 ;  /* 0x3000004eff037230 */ /* 0x000fe20000004100 */
[----:B------:R-:W-:Y:S01]  /*6100*/  F2FP.F16.F32.PACK_AB R16, R17, R16 ;  /* 0x000000101110723e */ /* 0x000fe200000000ff */
[----:B------:R-:W-:Y:S01]  /*6110*/  HADD2.F32 R5, -RZ, R79.H1_H1 ;  /* 0x3000004fff057230 */ /* 0x000fe20000004100 */
[----:B------:R-:W-:Y:S01]  /*6120*/  F2FP.F16.F32.PACK_AB R17, R23, R18 ;  /* 0x000000121711723e */ /* 0x000fe200000000ff */
[----:B------:R-:W-:Y:S01]  /*6130*/  FFMA R31, R49, R0, R31 ;  /* 0x00000000311f7223 */ /* 0x000fe2000000001f */
[----:B------:R-:W-:Y:S01]  /*6140*/  FMUL R35, R47, R35 ;  /* 0x000000232f237220 */ /* 0x000fe20000400000 */
[----:B------:R-:W-:Y:S01]  /*6150*/  F2FP.F16.F32.PACK_AB R18, R21, R20 ;  /* 0x000000141512723e */ /* 0x000fe200000000ff */
[----:B------:R-:W-:Y:S01]  /*6160*/  FFMA R28, R49, R2, R28 ;  /* 0x00000002311c7223 */ /* 0x000fe2000000001c */
[----:B------:R-:W-:Y:S01]  /*6170*/  F2FP.F16.F32.PACK_AB R19, R27, R22 ;  /* 0x000000161b13723e */ /* 0x000fe200000000ff */
[C---:B------:R-:W-:Y:S01]  /*6180*/  FFMA R29, R49.reuse, R3, R29 ;  /* 0x00000003311d7223 */ /* 0x040fe2000000001d */
[C---:B------:R-:W-:Y:S01]  /*6190*/  FFMA R30, R49.reuse, R4, R30 ;  /* 0x00000004311e7223 */ /* 0x040fe2000000001e */
[----:B------:R-:W-:Y:S01]  /*61a0*/  FFMA R35, R49, R5, R35 ;  /* 0x0000000531237223 */ /* 0x000fe20000000023 */
[----:B------:R-:W-:Y:S01]  /*61b0*/  F2FP.F16.F32.PACK_AB R24, R25, R24 ;  /* 0x000000181918723e */ /* 0x000fe200000000ff */
[----:B------:R1:W-:Y:S01]  /*61c0*/  STS.128 [R65+0x20], R16 ;  /* 0x0000201041007388 */ /* 0x0003e20000000c00 */
[----:B------:R-:W-:Y:S02]  /*61d0*/  F2FP.F16.F32.PACK_AB R25, R31, R26 ;  /* 0x0000001a1f19723e */ /* 0x000fe400000000ff */
[----:B------:R-:W-:Y:S02]  /*61e0*/  F2FP.F16.F32.PACK_AB R26, R29, R28 ;  /* 0x0000001c1d1a723e */ /* 0x000fe400000000ff */
[----:B------:R-:W-:Y:S05]  /*61f0*/  F2FP.F16.F32.PACK_AB R27, R35, R30 ;  /* 0x0000001e231b723e */ /* 0x000fea00000000ff */
[----:B------:R1:W-:Y:S01]  /*6200*/  STS.128 [R64+0x10], R24 ;  /* 0x0000101840007388 */ /* 0x0003e20000000c00 */
[----:B------:R-:W-:Y:S01]  /*6210*/  @!PT LDS RZ, [RZ] ;  /* 0x00000000fffff984 */ /* 0x000fe20000000800 */
[----:B------:R-:W-:Y:S01]  /*6220*/  @!PT LDS RZ, [RZ] ;  /* 0x00000000fffff984 */ /* 0x000fe20000000800 */
[----:B------:R-:W-:Y:S01]  /*6230*/  @!PT LDS RZ, [RZ] ;  /* 0x00000000fffff984 */ /* 0x000fe20000000800 */
[----:B------:R-:W-:Y:S01]  /*6240*/  @!PT LDS RZ, [RZ] ;  /* 0x00000000fffff984 */ /* 0x000fe20000000800 */
[----:B------:R2:W-:Y:S07]  /*6250*/  MEMBAR.ALL.CTA ;  /* 0x0000000000007992 */ /* 0x0005ee0000008000 */
[----:B--2---:R-:W2:Y:S02]  /*6260*/  FENCE.VIEW.ASYNC.S ;  /* 0x00000000000073c6 */ /* 0x004ea40000000000 */
[----:B--2---:R-:W-:Y:S06]  /*6270*/  BAR.SYNC.DEFER_BLOCKING 0x1, 0x80 ;  /* 0x0042000000007b1d */ /* 0x004fec0000010000 */
[----:B------:R-:W-:Y:S05]  /*6280*/  @P0 BRA `(.L_x_95) ;  /* 0x00000000001c0947 */ /* 0x000fea0003800000 */
[----:B------:R-:W-:Y:S01]  /*6290*/  R2UR UR4, R72 ;  /* 0x00000000480472ca */ /* 0x000fe200000e0000 */
[----:B------:R-:W-:Y:S01]  /*62a0*/  UIADD3 UR6, UP0, UPT, UR54, 0x680, URZ ;  /* 0x0000068036067890 */ /* 0x000fe2000ff1e0ff */
[----:B------:R-:W-:Y:S03]  /*62b0*/  UMOV UR43, UR36 ;  /* 0x00000024002b7c82 */ /* 0x000fe60008000000 */
[----:B------:R-:W-:Y:S08]  /*62c0*/  UIADD3.X UR7, UPT, UPT, URZ, UR55, URZ, UP0, !UPT ;  /* 0x00000037ff077290 */ /* 0x000ff000087fe4ff */
[----:B------:R-:W-:Y:S09]  /*62d0*/  UIADD3 UR40, UPT, UPT, UR48, 0x200, UR4 ;  /* 0x0000020030287890 */ /* 0x000ff2000fffe004 */
[----:B------:R2:W-:Y:S02]  /*62e0*/  UTMASTG.3D [UR40], [UR6] ;  /* 0x00000028060073b5 */ /* 0x0005e40008010000 */
[----:B--2---:R0:W-:Y:S02]  /*62f0*/  UTMACMDFLUSH ;  /* 0x00000000000079b7 */ /* 0x0041e40000000000 */
.L_x_95:
[----:B------:R-:W-:Y:S05]  /*6300*/  BSYNC.RECONVERGENT B0 ;  /* 0x0000000000007941 */ /* 0x000fea0003800200 */
.L_x_94:
[----:B------:R-:W-:Y:S01]  /*6310*/  UIADD3 UR40, UPT, UPT, UR56, 0x1, URZ ;  /* 0x0000000138287890 */ /* 0x000fe2000fffe0ff */
[----:B------:R-:W-:Y:S03]  /*6320*/  BSSY.RECONVERGENT B0, `(.L_x_96) ;  /* 0x0000005000007945 */ /* 0x000fe60003800200 */
[----:B------:R-:W-:Y:S04]  /*6330*/  UISETP.NE.AND UP0, UPT, UR40, 0x3, UPT ;  /* 0x000000032800788c */ /* 0x000fe8000bf05270 */
[----:B------:R-:W-:Y:S01]  /*6340*/  USEL UR43, UR40, URZ, UP0 ;  /* 0x000000ff282b7287 */ /* 0x000fe20008000000 */
[----:B------:R-:W-:Y:S11]  /*6350*/  @P0 BRA `(.L_x_97) ;  /* 0x0000000000040947 */ /* 0x000ff60003800000 */
[----:B------:R-:W-:Y:S04]  /*6360*/  DEPBAR.LE SB0, 0x1 ;  /* 0x000080400000791a */ /* 0x000fe80000000000 */
.L_x_97:
[----:B------:R-:W-:Y:S05]  /*6370*/  BSYNC.RECONVERGENT B0 ;  /* 0x0000000000007941 */ /* 0x000fea0003800200 */
.L_x_96:
[----:B------:R-:W-:Y:S01]  /*6380*/  BAR.SYNC.DEFER_BLOCKING 0x1, 0x80 ;  /* 0x0042000000007b1d */ /* 0x000fe20000010000 */
[----:B------:R-:W-:Y:S01]  /*6390*/  ISETP.NE.AND P1, PT, R104, RZ, PT ;  /* 0x000000ff6800720c */ /* 0x000fe20003f25270 */
[----:B------:R-:W-:Y:S01]  /*63a0*/  UISETP.NE.AND UP0, UPT, UR50, URZ, UPT ;  /* 0x000000ff3200728c */ /* 0x000fe2000bf05270 */
[----:B------:R-:W-:Y:S11]  /*63b0*/  LEA R2, R74, UR48, 0x3 ;  /* 0x000000304a027c11 */ /* 0x000ff6000f8e18ff */
[----:B------:R-:W-:Y:S01]  /*63c0*/  @P1 SHF.L.U32 R3, R107, 0x1f, RZ ;  /* 0x0000001f6b031819 */ /* 0x000fe200000006ff */
[----:B------:R-:W-:Y:S06]  /*63d0*/  BRA.U !UP0, `(.L_x_98) ;  /* 0x0000000108247547 */ /* 0x000fec000b800000 */
[----:B------:R-:W-:Y:S01]  /*63e0*/  IMAD.U32 R4, RZ, RZ, UR49 ;  /* 0x00000031ff047e24 */ /* 0x000fe2000f8e00ff */
[----:B------:R-:W-:Y:S01]  /*63f0*/  MOV R0, UR37 ;  /* 0x0000002500007c02 */ /* 0x000fe20008000f00 */
[----:B------:R-:W-:Y:S03]  /*6400*/  UIADD3 UR49, UPT, UPT, UR49, 0x1, URZ ;  /* 0x0000000131317890 */ /* 0x000fe6000fffe0ff */
[----:B------:R-:W-:Y:S01]  /*6410*/  @P1 LEA R4, R4, UR48, 0x3 ;  /* 0x0000003004041c11 */ /* 0x000fe2000f8e18ff */
[----:B------:R-:W-:Y:S04]  /*6420*/  UISETP.NE.AND UP0, UPT, UR49, 0x3, UPT ;  /* 0x000000033100788c */ /* 0x000fe8000bf05270 */
[----:B------:R-:W-:Y:S01]  /*6430*/  @P1 VIADD R4, R4, 0x58 ;  /* 0x0000005804041836 */ /* 0x000fe20000000000 */
[----:B------:R-:W-:Y:S04]  /*6440*/  USEL UR49, UR49, URZ, UP0 ;  /* 0x000000ff31317287 */ /* 0x000fe80008000000 */
[----:B------:R-:W-:Y:S04]  /*6450*/  @P1 PRMT R0, R0, 0x654, R4 ;  /* 0x0000065400001816 */ /* 0x000fe80000000004 */
[----:B------:R2:W-:Y:S04]  /*6460*/  @P1 SYNCS.ARRIVE.TRANS64.RED.A1T0 RZ, [R0+URZ], RZ ;  /* 0x000000ff00ff19a7 */ /* 0x0005e800081004ff */
.L_x_98:
[----:B------:R-:W4:Y:S01]  /*6470*/  @P1 SYNCS.PHASECHK.TRANS64.TRYWAIT P0, [R2+URZ+0x40], R3 ;  /* 0x00004003020015a7 */ /* 0x000f2200080011ff */
[----:B------:R-:W-:Y:S01]  /*6480*/  BSSY B1, `(.L_x_99) ;  /* 0x0000015000017945 */ /* 0x000fe20003800000 */
[----:B----4-:R-:W-:Y:S03]  /*6490*/  @P1 SEL R75, RZ, 0x1, !P0 ;  /* 0x00000001ff4b1807 */ /* 0x010fe60004000000 */
[----:B------:R-:W-:Y:S05]  /*64a0*/  @!P1 BRA `(.L_x_100) ;  /* 0x0000000000489947 */ /* 0x000fea0003800000 */
[----:B------:R-:W-:Y:S01]  /*64b0*/  ISETP.NE.AND P1, PT, R108, RZ, PT ;  /* 0x000000ff6c00720c */ /* 0x000fe20003f25270 */
[----:B------:R-:W-:Y:S01]  /*64c0*/  BSSY B0, `(.L_x_101) ;  /* 0x000000a000007945 */ /* 0x000fe20003800000 */
[----:B------:R-:W-:Y:S11]  /*64d0*/  ISETP.NE.AND P0, PT, R75, RZ, PT ;  /* 0x000000ff4b00720c */ /* 0x000ff60003f05270 */
[----:B------:R-:W-:Y:S04]  /*64e0*/  @P1 IMAD R74, R74, 0x2000, R99 ;  /* 0x000020004a4a1824 */ /* 0x000fe800078e0263 */
[----:B------:R-:W-:Y:S01]  /*64f0*/  @P1 IMAD.IADD R4, R106, 0x1, R74 ;  /* 0x000000016a041824 */ /* 0x000fe200078e024a */
[----:B------:R-:W-:Y:S03]  /*6500*/  @P1 IADD3 R3, PT, PT, R105, R74, RZ ;  /* 0x0000004a69031210 */ /* 0x000fe60007ffe0ff */
[----:B--2---:R-:W-:Y:S01]  /*6510*/  @P1 IMAD.IADD R0, R98, 0x1, R4 ;  /* 0x0000000162001824 */ /* 0x004fe200078e0204 */
[----:B------:R-:W-:Y:S06]  /*6520*/  @P0 BRA `(.L_x_102) ;  /* 0x00000000000c0947 */ /* 0x000fec0003800000 */
[----:B------:R-:W-:Y:S04]  /*6530*/  SHF.L.U32 R107, R107, 0x1f, RZ ;  /* 0x0000001f6b6b7819 */ /* 0x000fe800000006ff */
[----:B------:R-:W2:Y:S02]  /*6540*/  SYNCS.PHASECHK.TRANS64.TRYWAIT P0, [R2+URZ+0x40], R107 ;  /* 0x0000406b020075a7 */ /* 0x000ea400080011ff */
[----:B--2---:R-:W-:Y:S05]  /*6550*/  @!P0 BRA `(.L_x_103) ;  /* 0x0000001800288947 */ /* 0x004fea0003800000 */
.L_x_102:
[----:B------:R-:W-:Y:S05]  /*6560*/  BSYNC B0 ;  /* 0x0000000000007941 */ /* 0x000fea0003800000 */
.L_x_101:
[----:B------:R-:W-:Y:S11]  /*6570*/  ISETP.NE.AND P0, PT, R108, RZ, PT ;  /* 0x000000ff6c00720c */ /* 0x000ff60003f05270 */
[----:B------:R-:W-:Y:S02]  /*6580*/  @!UPT UIADD3 URZ, UPT, UPT, URZ, URZ, URZ ;  /* 0x000000fffffff290 */ /* 0x000fe4000fffe0ff */
[----:B------:R4:W1:Y:S04]  /*6590*/  @P0 LDS.128 R56, [R74] ;  /* 0x000000004a380984 */ /* 0x0008680000000c00 */
[----:B------:R4:W1:Y:S04]  /*65a0*/  @P0 LDS.128 R68, [R3+0x20] ;  /* 0x0000200003440984 */ /* 0x0008680000000c00 */
[----:B------:R4:W1:Y:S04]  /*65b0*/  @P0 LDS.128 R60, [R4+0x10] ;  /* 0x00001000043c0984 */ /* 0x0008680000000c00 */
[----:B------:R4:W1:Y:S02]  /*65c0*/  @P0 LDS.128 R76, [R0+0x10] ;  /* 0x00001000004c0984 */ /* 0x0008640000000c00 */
.L_x_100:
[----:B------:R-:W-:Y:S05]  /*65d0*/  BSYNC B1 ;  /* 0x0000000000017941 */ /* 0x000fea0003800000 */
.L_x_99:
[----:B--2-4-:R-:W-:Y:S05]  /*65e0*/  VIADD R0, R48, 0x20 ;  /* 0x0000002030007836 */ /* 0x014fea0000000000 */
[----:B------:R-:W-:Y:S04]  /*65f0*/  SHF.R.U32.HI R0, RZ, 0x15, R0 ;  /* 0x00000015ff007819 */ /* 0x000fe80000011600 */
[----:B------:R-:W-:Y:S11]  /*6600*/  LOP3.LUT P0, RZ, R0, 0x3, R92, 0x48, !PT ;  /* 0x0000000300ff7812 */ /* 0x000ff6000780485c */
[----:B------:R-:W-:Y:S02]  /*6610*/  @!UPT UIADD3 URZ, UPT, UPT, URZ, URZ, URZ ;  /* 0x000000fffffff290 */ /* 0x000fe4000fffe0ff */
[----:B------:R-:W-:Y:S05]  /*6620*/  @!P0 BRA `(.L_x_104) ;  /* 0x0000000000408947 */ /* 0x000fea0003800000 */
[----:B------:R-:W2:Y:S01]  /*6630*/  LDCU.64 UR8, c[0x4][0x70] ;  /* 0x01000e00ff0877ac */ /* 0x000ea20008000a00 */
[----:B------:R-:W-:Y:S01]  /*6640*/  MOV R3, 0x0 ;  /* 0x0000000000037802 */ /* 0x000fe20000000f00 */
[----:B------:R-:W-:Y:S02]  /*6650*/  HFMA2 R12, -RZ, RZ, 0, 5.9604644775390625e-08 ;  /* 0x00000001ff0c7431 */ /* 0x000fe400000001ff */
[----:B-1----:R-:W-:Y:S02]  /*6660*/  IMAD.MOV.U32 R8, RZ, RZ, 0x192 ;  /* 0x00000192ff087424 */ /* 0x002fe400078e00ff */
[----:B------:R-:W-:Y:S01]  /*6670*/  IMAD.MOV.U32 R13, RZ, RZ, RZ ;  /* 0x000000ffff0d7224 */ /* 0x000fe200078e00ff */
[----:B------:R-:W1:Y:S01]  /*6680*/  LDCU.64 UR6, c[0x4][0x78] ;  /* 0x01000f00ff0677ac */ /* 0x000e620008000a00 */
[----:B------:R-:W4:Y:S01]  /*6690*/  LDC.64 R2, c[0x4][R3] ;  /* 0x0100000003027b82 */ /* 0x000f220000000a00 */
[----:B------:R-:W5:Y:S01]  /*66a0*/  LDCU.64 UR4, c[0x4][0x10] ;  /* 0x01000200ff0477ac */ /* 0x000f620008000a00 */
[----:B--2---:R-:W-:Y:S01]  /*66b0*/  MOV R5, UR9 ;  /* 0x0000000900057c02 */ /* 0x004fe20008000f00 */
[----:B------:R-:W-:Y:S01]  /*66c0*/  IMAD.U32 R4, RZ, RZ, UR8 ;  /* 0x00000008ff047e24 */ /* 0x000fe2000f8e00ff */
[----:B-1----:R-:W-:Y:S01]  /*66d0*/  MOV R7, UR7 ;  /* 0x0000000700077c02 */ /* 0x002fe20008000f00 */
[----:B------:R-:W-:Y:S01]  /*66e0*/  IMAD.U32 R6, RZ, RZ, UR6 ;  /* 0x00000006ff067e24 */ /* 0x000fe2000f8e00ff */
[----:B-----5:R-:W-:Y:S01]  /*66f0*/  MOV R11, UR5 ;  /* 0x00000005000b7c02 */ /* 0x020fe20008000f00 */
[----:B------:R-:W-:Y:S02]  /*6700*/  IMAD.U32 R10, RZ, RZ, UR4 ;  /* 0x00000004ff0a7e24 */ /* 0x000fe4000f8e00ff */
[----:B------:R-:W-:Y:S07]  /*6710*/  LEPC R20, `(.L_x_104) ;  /* 0x000000001014794e */ /* 0x000fee0000000000 */
[----:B---34-:R-:W-:Y:S05]  /*6720*/  CALL.ABS.NOINC R2 ;  /* 0x0000000002007343 */ /* 0x018fea0003c00000 */
.L_x_104:
[----:B------:R-:W-:Y:S01]  /*6730*/  ISETP.NE.AND P0, PT, R100, RZ, PT ;  /* 0x000000ff6400720c */ /* 0x000fe20003f05270 */
[----:B------:R-:W-:Y:S05]  /*6740*/  WARPSYNC.ALL ;  /* 0x0000000000007948 */ /* 0x000fea0003800000 */
[----:B------:R-:W-:Y:S01]  /*6750*/  R2UR UR4, R48 ;  /* 0x00000000300472ca */ /* 0x000fe200000e0000 */
[--C-:B-1----:R-:W-:Y:S01]  /*6760*/  HADD2.F32 R0, -RZ, R56.reuse.H0_H0 ;  /* 0x20000038ff007230 */ /* 0x102fe20000004100 */
[----:B------:R-:W-:Y:S01]  /*6770*/  R2UR UR5, R73 ;  /* 0x00000000490572ca */ /* 0x000fe200000e0000 */
[----:B------:R-:W-:Y:S01]  /*6780*/  HADD2.F32 R2, -RZ, R56.H1_H1 ;  /* 0x30000038ff027230 */ /* 0x000fe20000004100 */
[----:B------:R-:W-:Y:S01]  /*6790*/  USHF.L.U32 UR8, UR43, 0xd, URZ ;  /* 0x0000000d2b087899 */ /* 0x000fe200080006ff */
[--C-:B------:R-:W-:Y:S01]  /*67a0*/  HADD2.F32 R3, -RZ, R57.reuse.H0_H0 ;  /* 0x20000039ff037230 */ /* 0x100fe20000004100 */
[----:B------:R-:W-:Y:S01]  /*67b0*/  BSSY.RECONVERGENT B0, `(.L_x_105) ;  /* 0x000008b000007945 */ /* 0x000fe20003800200 */
[----:B------:R-:W-:Y:S02]  /*67c0*/  HADD2.F32 R48, -RZ, R57.H1_H1 ;  /* 0x30000039ff307230 */ /* 0x000fe40000004100 */
[--C-:B------:R-:W-:Y:S02]  /*67d0*/  HADD2.F32 R50, -RZ, R58.reuse.H0_H0 ;  /* 0x2000003aff327230 */ /* 0x100fe40000004100 */
[----:B------:R-:W-:Y:S02]  /*67e0*/  HADD2.F32 R51, -RZ, R58.H1_H1 ;  /* 0x3000003aff337230 */ /* 0x000fe40000004100 */
[----:B------:R-:W1:Y:S01]  /*67f0*/  LDTM.x32 R4, tmem[UR4+0x20] ;  /* 0x00002004000479ee */ /* 0x000e6200082c0000 */
[----:B------:R-:W-:Y:S01]  /*6800*/  NOP ;  /* 0x0000000000007918 */ /* 0x000fe20000000000 */
[----:B------:R-:W-:Y:S01]  /*6810*/  UIADD3 UR5, UPT, UPT, UR5, 0xc0, URZ ;  /* 0x000000c005057890 */ /* 0x000fe2000fffe0ff */
[--C-:B------:R-:W-:Y:S02]  /*6820*/  HADD2.F32 R52, -RZ, R59.reuse.H0_H0 ;  /* 0x2000003bff347230 */ /* 0x100fe40000004100 */
[----:B------:R-:W-:Y:S01]  /*6830*/  HADD2.F32 R53, -RZ, R59.H1_H1 ;  /* 0x3000003bff357230 */ /* 0x000fe20000004100 */
[----:B------:R-:W-:Y:S01]  /*6840*/  UPRMT UR5, UR37, 0x654, UR5 ;  /* 0x0000065425057896 */ /* 0x000fe20008000005 */
[--C-:B------:R-:W-:Y:S02]  /*6850*/  HADD2.F32 R54, -RZ, R60.reuse.H0_H0 ;  /* 0x2000003cff367230 */ /* 0x100fe40000004100 */
[----:B------:R-:W-:Y:S02]  /*6860*/  HADD2.F32 R55, -RZ, R60.H1_H1 ;  /* 0x3000003cff377230 */ /* 0x000fe40000004100 */
[--C-:B------:R-:W-:Y:S02]  /*6870*/  HADD2.F32 R56, -RZ, R61.reuse.H0_H0 ;  /* 0x2000003dff387230 */ /* 0x100fe40000004100 */
[----:B------:R-:W-:Y:S02]  /*6880*/  HADD2.F32 R57, -RZ, R61.H1_H1 ;  /* 0x3000003dff397230 */ /* 0x000fe40000004100 */
[----:B-1----:R-:W-:Y:S01]  /*6890*/  SYNCS.ARRIVE.TRANS64.RED.A1T0 RZ, [UR5], RZ ;  /* 0x000000ffffff79a7 */ /* 0x002fe20008100405 */
[--C-:B------:R-:W-:Y:S02]  /*68a0*/  HADD2.F32 R58, -RZ, R62.reuse.H0_H0 ;  /* 0x2000003eff3a7230 */ /* 0x100fe40000004100 */
[----:B------:R-:W-:Y:S02]  /*68b0*/  HADD2.F32 R59, -RZ, R62.H1_H1 ;  /* 0x3000003eff3b7230 */ /* 0x000fe40000004100 */
[--C-:B------:R-:W-:Y:S02]  /*68c0*/  HADD2.F32 R60, -RZ, R63.reuse.H0_H0 ;  /* 0x2000003fff3c7230 */ /* 0x100fe40000004100 */
[----:B------:R-:W-:Y:S02]  /*68d0*/  HADD2.F32 R61, -RZ, R63.H1_H1 ;  /* 0x3000003fff3d7230 */ /* 0x000fe40000004100 */
[C---:B------:R-:W-:Y:S01]  /*68e0*/  FMUL R4, R47.reuse, R4 ;  /* 0x000000042f047220 */ /* 0x040fe20000400000 */
[C---:B------:R-:W-:Y:S01]  /*68f0*/  FMUL R5, R47.reuse, R5 ;  /* 0x000000052f057220 */ /* 0x040fe20000400000 */
[C---:B------:R-:W-:Y:S01]  /*6900*/  FMUL R6, R47.reuse, R6 ;  /* 0x000000062f067220 */ /* 0x040fe20000400000 */
[----:B------:R-:W-:Y:S01]  /*6910*/  FMUL R7, R47, R7 ;  /* 0x000000072f077220 */ /* 0x000fe20000400000 */
[C---:B------:R-:W-:Y:S01]  /*6920*/  FFMA R4, R49.reuse, R0, R4 ;  /* 0x0000000031047223 */ /* 0x040fe20000000004 */
[C---:B------:R-:W-:Y:S01]  /*6930*/  FFMA R5, R49.reuse, R2, R5 ;  /* 0x0000000231057223 */ /* 0x040fe20000000005 */
[C---:B------:R-:W-:Y:S01]  /*6940*/  FFMA R6, R49.reuse, R3, R6 ;  /* 0x0000000331067223 */ /* 0x040fe20000000006 */
[----:B------:R-:W-:Y:S01]  /*6950*/  FFMA R7, R49, R48, R7 ;  /* 0x0000003031077223 */ /* 0x000fe20000000007 */
[C---:B------:R-:W-:Y:S01]  /*6960*/  FMUL R8, R47.reuse, R8 ;  /* 0x000000082f087220 */ /* 0x040fe20000400000 */
[----:B------:R-:W-:Y:S01]  /*6970*/  FMUL R9, R47, R9 ;  /* 0x000000092f097220 */ /* 0x000fe20000400000 */
[----:B------:R-:W-:Y:S01]  /*6980*/  F2FP.F16.F32.PACK_AB R4, R5, R4 ;  /* 0x000000040504723e */ /* 0x000fe200000000ff */
[----:B------:R-:W-:Y:S01]  /*6990*/  FMUL R0, R47, R10 ;  /* 0x0000000a2f007220 */ /* 0x000fe20000400000 */
[----:B------:R-:W-:Y:S01]  /*69a0*/  F2FP.F16.F32.PACK_AB R5, R7, R6 ;  /* 0x000000060705723e */ /* 0x000fe200000000ff */
[C---:B------:R-:W-:Y:S01]  /*69b0*/  FFMA R8, R49.reuse, R50, R8 ;  /* 0x0000003231087223 */ /* 0x040fe20000000008 */
[C---:B------:R-:W-:Y:S01]  /*69c0*/  FFMA R9, R49.reuse, R51, R9 ;  /* 0x0000003331097223 */ /* 0x040fe20000000009 */
[----:B------:R-:W-:Y:S01]  /*69d0*/  FFMA R0, R49, R52, R0 ;  /* 0x0000003431007223 */ /* 0x000fe20000000000 */
[C---:B------:R-:W-:Y:S01]  /*69e0*/  FMUL R2, R47.reuse, R11 ;  /* 0x0000000b2f027220 */ /* 0x040fe20000400000 */
[C---:B------:R-:W-:Y:S01]  /*69f0*/  FMUL R3, R47.reuse, R12 ;  /* 0x0000000c2f037220 */ /* 0x040fe20000400000 */
[----:B------:R-:W-:Y:S01]  /*6a00*/  FMUL R10, R47, R13 ;  /* 0x0000000d2f0a7220 */ /* 0x000fe20000400000 */
[----:B------:R-:W-:Y:S01]  /*6a10*/  F2FP.F16.F32.PACK_AB R6, R9, R8 ;  /* 0x000000080906723e */ /* 0x000fe200000000ff */
[C---:B------:R-:W-:Y:S01]  /*6a20*/  FFMA R2, R49.reuse, R53, R2 ;  /* 0x0000003531027223 */ /* 0x040fe20000000002 */
[C---:B------:R-:W-:Y:S01]  /*6a30*/  FFMA R3, R49.reuse, R54, R3 ;  /* 0x0000003631037223 */ /* 0x040fe20000000003 */
[----:B------:R-:W-:Y:S01]  /*6a40*/  FFMA R10, R49, R55, R10 ;  /* 0x00000037310a7223 */ /* 0x000fe2000000000a */
[C---:B------:R-:W-:Y:S01]  /*6a50*/  FMUL R11, R47.reuse, R14 ;  /* 0x0000000e2f0b7220 */ /* 0x040fe20000400000 */
[C---:B------:R-:W-:Y:S01]  /*6a60*/  FMUL R15, R47.reuse, R15 ;  /* 0x0000000f2f0f7220 */ /* 0x040fe20000400000 */
[C---:B------:R-:W-:Y:S01]  /*6a70*/  FMUL R12, R47.reuse, R16 ;  /* 0x000000102f0c7220 */ /* 0x040fe20000400000 */
[----:B------:R-:W-:Y:S01]  /*6a80*/  FMUL R13, R47, R17 ;  /* 0x000000112f0d7220 */ /* 0x000fe20000400000 */
[----:B------:R-:W-:Y:S01]  /*6a90*/  FFMA R11, R49, R56, R11 ;  /* 0x00000038310b7223 */ /* 0x000fe2000000000b */
[----:B------:R-:W-:Y:S01]  /*6aa0*/  FMUL R14, R47, R18 ;  /* 0x000000122f0e7220 */ /* 0x000fe20000400000 */
[----:B------:R-:W-:Y:S01]  /*6ab0*/  FFMA R15, R49, R57, R15 ;  /* 0x00000039310f7223 */ /* 0x000fe2000000000f */
[--C-:B------:R-:W-:Y:S02]  /*6ac0*/  HADD2.F32 R62, -RZ, R68.reuse.H0_H0 ;  /* 0x20000044ff3e7230 */ /* 0x100fe40000004100 */
[----:B------:R-:W-:Y:S01]  /*6ad0*/  FMUL R19, R47, R19 ;  /* 0x000000132f137220 */ /* 0x000fe20000400000 */
[----:B------:R-:W-:Y:S01]  /*6ae0*/  F2FP.F16.F32.PACK_AB R7, R2, R0 ;  /* 0x000000000207723e */ /* 0x000fe200000000ff */
[----:B------:R-:W-:Y:S01]  /*6af0*/  FFMA R12, R49, R58, R12 ;  /* 0x0000003a310c7223 */ /* 0x000fe2000000000c */
[----:B------:R-:W-:Y:S02]  /*6b00*/  HADD2.F32 R63, -RZ, R68.H1_H1 ;  /* 0x30000044ff3f7230 */ /* 0x000fe40000004100 */
[----:B------:R-:W-:Y:S01]  /*6b10*/  FMUL R16, R47, R20 ;  /* 0x000000142f107220 */ /* 0x000fe20000400000 */
[----:B------:R-:W-:Y:S01]  /*6b20*/  FFMA R13, R49, R59, R13 ;  /* 0x0000003b310d7223 */ /* 0x000fe2000000000d */
[----:B------:R1:W-:Y:S01]  /*6b30*/  STS.128 [R99+UR8], R4 ;  /* 0x0000000463007988 */ /* 0x0003e20008000c08 */
[--C-:B---3--:R-:W-:Y:S02]  /*6b40*/  HADD2.F32 R64, -RZ, R69.reuse.H0_H0 ;  /* 0x20000045ff407230 */ /* 0x108fe40000004100 */
[----:B------:R-:W-:Y:S01]  /*6b50*/  FMUL R17, R47, R21 ;  /* 0x000000152f117220 */ /* 0x000fe20000400000 */
[----:B------:R-:W-:Y:S01]  /*6b60*/  FFMA R14, R49, R60, R14 ;  /* 0x0000003c310e7223 */ /* 0x000fe2000000000e */
[----:B------:R-:W-:Y:S02]  /*6b70*/  HADD2.F32 R65, -RZ, R69.H1_H1 ;  /* 0x30000045ff417230 */ /* 0x000fe40000004100 */
[----:B------:R-:W-:Y:S01]  /*6b80*/  FMUL R18, R47, R22 ;  /* 0x000000162f127220 */ /* 0x000fe20000400000 */
[----:B------:R-:W-:Y:S01]  /*6b90*/  FFMA R19, R49, R61, R19 ;  /* 0x0000003d31137223 */ /* 0x000fe20000000013 */
[----:B------:R-:W-:Y:S02]  /*6ba0*/  HADD2.F32 R66, -RZ, R70.H0_H0 ;  /* 0x20000046ff427230 */ /* 0x000fe40000004100 */
[----:B------:R-:W-:Y:S01]  /*6bb0*/  FMUL R23, R47, R23 ;  /* 0x000000172f177220 */ /* 0x000fe20000400000 */
[--C-:B------:R-:W-:Y:S02]  /*6bc0*/  HADD2.F32 R74, -RZ, R78.reuse.H0_H0 ;  /* 0x2000004eff4a7230 */ /* 0x100fe40000004100 */
[----:B------:R-:W-:Y:S01]  /*6bd0*/  FFMA R16, R49, R62, R16 ;  /* 0x0000003e31107223 */ /* 0x000fe20000000010 */
[----:B------:R-:W-:Y:S01]  /*6be0*/  HADD2.F32 R75, -RZ, R78.H1_H1 ;  /* 0x3000004eff4b7230 */ /* 0x000fe20000004100 */
[----:B------:R-:W-:Y:S01]  /*6bf0*/  IADD3 R78, PT, PT, R99, UR8, RZ ;  /* 0x00000008634e7c10 */ /* 0x000fe2000fffe0ff */
[----:B------:R-:W-:Y:S02]  /*6c00*/  HADD2.F32 R67, -RZ, R70.H1_H1 ;  /* 0x30000046ff437230 */ /* 0x000fe40000004100 */
[----:B------:R-:W-:Y:S01]  /*6c10*/  FMUL R20, R47, R24 ;  /* 0x000000182f147220 */ /* 0x000fe20000400000 */
[----:B------:R-:W-:Y:S01]  /*6c20*/  FFMA R17, R49, R63, R17 ;  /* 0x0000003f31117223 */ /* 0x000fe20000000011 */
[--C-:B------:R-:W-:Y:S02]  /*6c30*/  HADD2.F32 R68, -RZ, R71.reuse.H0_H0 ;  /* 0x20000047ff447230 */ /* 0x100fe40000004100 */
[----:B------:R-:W-:Y:S01]  /*6c40*/  FMUL R21, R47, R25 ;  /* 0x000000192f157220 */ /* 0x000fe20000400000 */
[----:B------:R-:W-:Y:S01]  /*6c50*/  FFMA R18, R49, R64, R18 ;  /* 0x0000004031127223 */ /* 0x000fe20000000012 */
[----:B------:R-:W-:Y:S02]  /*6c60*/  HADD2.F32 R69, -RZ, R71.H1_H1 ;  /* 0x30000047ff457230 */ /* 0x000fe40000004100 */
[----:B------:R-:W-:Y:S01]  /*6c70*/  FMUL R22, R47, R26 ;  /* 0x0000001a2f167220 */ /* 0x000fe20000400000 */
[----:B------:R-:W-:Y:S01]  /*6c80*/  F2FP.F16.F32.PACK_AB R8, R10, R3 ;  /* 0x000000030a08723e */ /* 0x000fe200000000ff */
[----:B------:R-:W-:Y:S01]  /*6c90*/  FFMA R23, R49, R65, R23 ;  /* 0x0000004131177223 */ /* 0x000fe20000000017 */
[----:B------:R-:W-:Y:S01]  /*6ca0*/  F2FP.F16.F32.PACK_AB R9, R15, R11 ;  /* 0x0000000b0f09723e */ /* 0x000fe200000000ff */
[--C-:B------:R-:W-:Y:S02]  /*6cb0*/  HADD2.F32 R70, -RZ, R76.reuse.H0_H0 ;  /* 0x2000004cff467230 */ /* 0x100fe40000004100 */
[----:B------:R-:W-:Y:S01]  /*6cc0*/  FMUL R27, R47, R27 ;  /* 0x0000001b2f1b7220 */ /* 0x000fe20000400000 */
[----:B------:R-:W-:Y:S01]  /*6cd0*/  IADD3 R106, PT, PT, R106, R78, RZ ;  /* 0x0000004e6a6a7210 */ /* 0x000fe20007ffe0ff */
[----:B------:R-:W-:Y:S01]  /*6ce0*/  FFMA R20, R49, R66, R20 ;  /* 0x0000004231147223 */ /* 0x000fe20000000014 */
[----:B------:R-:W-:Y:S01]  /*6cf0*/  F2FP.F16.F32.PACK_AB R10, R13, R12 ;  /* 0x0000000c0d0a723e */ /* 0x000fe200000000ff */
[----:B------:R-:W-:Y:S01]  /*6d00*/  HADD2.F32 R71, -RZ, R76.H1_H1 ;  /* 0x3000004cff477230 */ /* 0x000fe20000004100 */
[----:B------:R-:W-:Y:S01]  /*6d10*/  F2FP.F16.F32.PACK_AB R11, R19, R14 ;  /* 0x0000000e130b723e */ /* 0x000fe200000000ff */
[----:B------:R-:W-:Y:S01]  /*6d20*/  FMUL R24, R47, R28 ;  /* 0x0000001c2f187220 */ /* 0x000fe20000400000 */
[----:B------:R-:W-:Y:S01]  /*6d30*/  FFMA R21, R49, R67, R21 ;  /* 0x0000004331157223 */ /* 0x000fe20000000015 */
[--C-:B------:R-:W-:Y:S02]  /*6d40*/  HADD2.F32 R72, -RZ, R77.reuse.H0_H0 ;  /* 0x2000004dff487230 */ /* 0x100fe40000004100 */
[----:B------:R-:W-:Y:S01]  /*6d50*/  FMUL R25, R47, R29 ;  /* 0x0000001d2f197220 */ /* 0x000fe20000400000 */
[----:B------:R1:W-:Y:S01]  /*6d60*/  STS.128 [R106+0x10], R8 ;  /* 0x000010086a007388 */ /* 0x0003e20000000c00 */
[----:B------:R-:W-:Y:S01]  /*6d70*/  FFMA R22, R49, R68, R22 ;  /* 0x0000004431167223 */ /* 0x000fe20000000016 */
[----:B------:R-:W-:Y:S02]  /*6d80*/  HADD2.F32 R73, -RZ, R77.H1_H1 ;  /* 0x3000004dff497230 */ /* 0x000fe40000004100 */
[----:B------:R-:W-:Y:S01]  /*6d90*/  FMUL R26, R47, R30 ;  /* 0x0000001e2f1a7220 */ /* 0x000fe20000400000 */
[----:B------:R-:W-:Y:S01]  /*6da0*/  FFMA R27, R49, R69, R27 ;  /* 0x00000045311b7223 */ /* 0x000fe2000000001b */
        /* <DEDUP_REMOVED lines=10> */
[----:B------:R-:W-:Y:S01]  /*6e50*/  F2FP.F16.F32.PACK_AB R17, R23, R18 ;  /* 0x000000121711723e */ /* 0x000fe200000000ff */
[----:B------:R-:W-:Y:S01]  /*6e60*/  FFMA R31, R49, R73, R31 ;  /* 0x00000049311f7223 */ /* 0x000fe2000000001f */
[----:B------:R-:W-:Y:S01]  /*6e70*/  FMUL R35, R47, R35 ;  /* 0x000000232f237220 */ /* 0x000fe20000400000 */
[----:B------:R-:W-:Y:S01]  /*6e80*/  IADD3 R105, PT, PT, R105, R78, RZ ;  /* 0x0000004e69697210 */ /* 0x000fe20007ffe0ff */
[----:B------:R-:W-:Y:S01]  /*6e90*/  FFMA R28, R49, R74, R28 ;  /* 0x0000004a311c7223 */ /* 0x000fe2000000001c */
[----:B------:R-:W-:Y:S01]  /*6ea0*/  F2FP.F16.F32.PACK_AB R18, R21, R20 ;  /* 0x000000141512723e */ /* 0x000fe200000000ff */
[----:B------:R-:W-:Y:S01]  /*6eb0*/  FFMA R29, R49, R75, R29 ;  /* 0x0000004b311d7223 */ /* 0x000fe2000000001d */
[----:B------:R-:W-:Y:S01]  /*6ec0*/  F2FP.F16.F32.PACK_AB R19, R27, R22 ;  /* 0x000000161b13723e */ /* 0x000fe200000000ff */
[C---:B------:R-:W-:Y:S01]  /*6ed0*/  FFMA R30, R49.reuse, R76, R30 ;  /* 0x0000004c311e7223 */ /* 0x040fe2000000001e */
[----:B------:R-:W-:Y:S01]  /*6ee0*/  FFMA R35, R49, R77, R35 ;  /* 0x0000004d31237223 */ /* 0x000fe20000000023 */
[----:B------:R-:W-:Y:S02]  /*6ef0*/  F2FP.F16.F32.PACK_AB R24, R25, R24 ;  /* 0x000000181918723e */ /* 0x000fe400000000ff */
[----:B------:R1:W-:Y:S01]  /*6f00*/  STS.128 [R105+0x20], R16 ;  /* 0x0000201069007388 */ /* 0x0003e20000000c00 */
[----:B------:R-:W-:Y:S02]  /*6f10*/  F2FP.F16.F32.PACK_AB R25, R31, R26 ;  /* 0x0000001a1f19723e */ /* 0x000fe400000000ff */
[----:B------:R-:W-:Y:S02]  /*6f20*/  F2FP.F16.F32.PACK_AB R26, R29, R28 ;  /* 0x0000001c1d1a723e */ /* 0x000fe400000000ff */
[----:B------:R-:W-:Y:S02]  /*6f30*/  F2FP.F16.F32.PACK_AB R27, R35, R30 ;  /* 0x0000001e231b723e */ /* 0x000fe400000000ff */
[----:B------:R-:W-:Y:S05]  /*6f40*/  IADD3 R0, PT, PT, R98, R106, RZ ;  /* 0x0000006a62007210 */ /* 0x000fea0007ffe0ff */
        /* <DEDUP_REMOVED lines=9> */
[----:B------:R-:W-:Y:S02]  /*6fe0*/  UIADD3 UR10, UP0, UPT, UR54, 0x680, URZ ;  /* 0x00000680360a7890 */ /* 0x000fe4000ff1e0ff */
[----:B------:R-:W-:Y:S02]  /*6ff0*/  UIADD3 UR5, UPT, UPT, UR41, 0x20, URZ ;  /* 0x0000002029057890 */ /* 0x000fe4000fffe0ff */
[----:B------:R-:W-:Y:S02]  /*7000*/  UIADD3 UR4, UPT, UPT, UR48, 0x200, UR8 ;  /* 0x0000020030047890 */ /* 0x000fe4000fffe008 */
[----:B------:R-:W-:Y:S01]  /*7010*/  UIADD3.X UR11, UPT, UPT, URZ, UR55, URZ, UP0, !UPT ;  /* 0x00000037ff0b7290 */ /* 0x000fe200087fe4ff */
[----:B------:R-:W-:Y:S01]  /*7020*/  UMOV UR6, UR42 ;  /* 0x0000002a00067c82 */ /* 0x000fe20008000000 */
[----:B------:R-:W-:Y:S07]  /*7030*/  UMOV UR7, UR36 ;  /* 0x0000002400077c82 */ /* 0x000fee0008000000 */
[----:B------:R2:W-:Y:S02]  /*7040*/  UTMASTG.3D [UR4], [UR10] ;  /* 0x000000040a0073b5 */ /* 0x0005e40008010000 */
[----:B--2---:R0:W-:Y:S02]  /*7050*/  UTMACMDFLUSH ;  /* 0x00000000000079b7 */ /* 0x0041e40000000000 */
.L_x_106:
[----:B------:R-:W-:Y:S05]  /*7060*/  BSYNC.RECONVERGENT B0 ;  /* 0x0000000000007941 */ /* 0x000fea0003800200 */
.L_x_105:
[----:B------:R-:W-:Y:S01]  /*7070*/  UIADD3 UR43, UPT, UPT, UR43, 0x1, URZ ;  /* 0x000000012b2b7890 */ /* 0x000fe2000fffe0ff */
[----:B------:R-:W-:Y:S03]  /*7080*/  BSSY.RECONVERGENT B0, `(.L_x_107) ;  /* 0x0000008000007945 */ /* 0x000fe60003800200 */
[----:B------:R-:W-:Y:S04]  /*7090*/  UISETP.NE.AND UP0, UPT, UR43, 0x3, UPT ;  /* 0x000000032b00788c */ /* 0x000fe8000bf05270 */
[----:B------:R-:W-:Y:S02]  /*70a0*/  UISETP.EQ.XOR UP1, UPT, UR40, 0x3, !UP0 ;  /* 0x000000032800788c */ /* 0x000fe4000c722a70 */
[----:B------:R-:W-:Y:S02]  /*70b0*/  USEL UR56, UR43, URZ, UP0 ;  /* 0x000000ff2b387287 */ /* 0x000fe40008000000 */
[----:B------:R-:W-:Y:S04]  /*70c0*/  USEL UR4, URZ, 0x1, !UP1 ;  /* 0x00000001ff047887 */ /* 0x000fe8000c800000 */
[----:B------:R-:W-:Y:S01]  /*70d0*/  ULOP3.LUT UR51, UR51, UR4, URZ, 0x3c, !UPT ;  /* 0x0000000433337292 */ /* 0x000fe2000f8e3cff */
[----:B------:R-:W-:Y:S11]  /*70e0*/  @P0 BRA `(.L_x_108) ;  /* 0x0000000000040947 */ /* 0x000ff60003800000 */
[----:B------:R-:W-:Y:S04]  /*70f0*/  DEPBAR.LE SB0, 0x1 ;  /* 0x000080400000791a */ /* 0x000fe80000000000 */
.L_x_108:
[----:B------:R-:W-:Y:S05]  /*7100*/  BSYNC.RECONVERGENT B0 ;  /* 0x0000000000007941 */ /* 0x000fea0003800200 */
.L_x_107:
[----:B------:R-:W-:Y:S01]  /*7110*/  BAR.SYNC.DEFER_BLOCKING 0x1, 0x80 ;  /* 0x0042000000007b1d */ /* 0x000fe20000010000 */
[----:B------:R-:W-:Y:S01]  /*7120*/  UISETP.NE.AND UP0, UPT, UR50, -0x2, UPT ;  /* 0xfffffffe3200788c */ /* 0x000fe2000bf05270 */
[----:B------:R-:W-:Y:S08]  /*7130*/  IADD3 R45, PT, PT, R45, 0x1, RZ ;  /* 0x000000012d2d7810 */ /* 0x000ff00007ffe0ff */
[----:B------:R-:W-:Y:S05]  /*7140*/  BRA.U !UP0, `(.L_x_109) ;  /* 0x0000000108287547 */ /* 0x000fea000b800000 */
[----:B------:R-:W-:Y:S01]  /*7150*/  ISETP.NE.AND P0, PT, R104, RZ, PT ;  /* 0x000000ff6800720c */ /* 0x000fe20003f05270 */
[----:B------:R-:W-:Y:S01]  /*7160*/  IMAD.U32 R2, RZ, RZ, UR49 ;  /* 0x00000031ff027e24 */ /* 0x000fe2000f8e00ff */
[----:B------:R-:W-:Y:S01]  /*7170*/  UIADD3 UR49, UPT, UPT, UR49, 0x1, URZ ;  /* 0x0000000131317890 */ /* 0x000fe2000fffe0ff */
[----:B-1----:R-:W-:Y:S03]  /*7180*/  IMAD.U32 R0, RZ, RZ, UR37 ;  /* 0x00000025ff007e24 */ /* 0x002fe6000f8e00ff */
[----:B------:R-:W-:Y:S04]  /*7190*/  UISETP.NE.AND UP0, UPT, UR49, 0x3, UPT ;  /* 0x000000033100788c */ /* 0x000fe8000bf05270 */
[----:B------:R-:W-:Y:S03]  /*71a0*/  USEL UR49, UR49, URZ, UP0 ;  /* 0x000000ff31317287 */ /* 0x000fe60008000000 */
[----:B------:R-:W-:Y:S05]  /*71b0*/  @P0 LEA R2, R2, UR48, 0x3 ;  /* 0x0000003002020c11 */ /* 0x000fea000f8e18ff */
[----:B------:R-:W-:Y:S05]  /*71c0*/  @P0 VIADD R2, R2, 0x58 ;  /* 0x0000005802020836 */ /* 0x000fea0000000000 */
[----:B------:R-:W-:Y:S04]  /*71d0*/  @P0 PRMT R0, R0, 0x654, R2 ;  /* 0x0000065400000816 */ /* 0x000fe80000000002 */
[----:B------:R2:W-:Y:S03]  /*71e0*/  @P0 SYNCS.ARRIVE.TRANS64.RED.A1T0 RZ, [R0+URZ], RZ ;  /* 0x000000ff00ff09a7 */ /* 0x0005e600081004ff */
.L_x_109:
[----:B------:R-:W-:Y:S01]  /*71f0*/  ISETP.NE.AND P2, PT, R101, RZ, PT ;  /* 0x000000ff6500720c */ /* 0x000fe20003f45270 */
[----:B------:R-:W-:Y:S01]  /*7200*/  UIADD3 UR50, UPT, UPT, UR50, 0x2, URZ ;  /* 0x0000000232327890 */ /* 0x000fe2000fffe0ff */
[----:B------:R-:W-:Y:S01]  /*7210*/  ISETP.NE.AND P0, PT, R103, 0x2, PT ;  /* 0x000000026700780c */ /* 0x000fe20003f05270 */
[----:B------:R-:W-:Y:S01]  /*7220*/  IMAD.IADD R14, R43, 0x1, R86 ;  /* 0x000000012b0e7824 */ /* 0x000fe200078e0256 */
[----:B------:R-:W-:Y:S01]  /*7230*/  ISETP.NE.AND P1, PT, R45, 0x4, PT ;  /* 0x000000042d00780c */ /* 0x000fe20003f25270 */
[----:B------:R-:W-:Y:S01]  /*7240*/  IMAD.IADD R15, R44, 0x1, R87 ;  /* 0x000000012c0f7824 */ /* 0x000fe200078e0257 */
[----:B------:R-:W-:Y:S02]  /*7250*/  SEL R2, RZ, 0x1, P0 ;  /* 0x00000001ff027807 */ /* 0x000fe40000000000 */
[----:B-12---:R-:W-:Y:S02]  /*7260*/  SEL R0, RZ, 0x1, P1 ;  /* 0x00000001ff007807 */ /* 0x006fe40000800000 */
[----:B------:R-:W-:Y:S02]  /*7270*/  LOP3.LUT R96, R96, R2, RZ, 0x3c, !PT ;  /* 0x0000000260607212 */ /* 0x000fe400078e3cff */
[----:B------:R-:W-:Y:S02]  /*7280*/  LOP3.LUT R97, R97, R0, RZ, 0x3c, !PT ;  /* 0x0000000061617212 */ /* 0x000fe400078e3cff */
[----:B------:R-:W-:Y:S02]  /*7290*/  @P2 R2UR UR36, R95 ;  /* 0x000000005f2422ca */ /* 0x000fe400000e0000 */
[----:B------:R-:W-:Y:S02]  /*72a0*/  SEL R103, R103, RZ, P0 ;  /* 0x000000ff67677207 */ /* 0x000fe40000000000 */
[----:B------:R-:W-:Y:S01]  /*72b0*/  SEL R45, R45, RZ, P1 ;  /* 0x000000ff2d2d7207 */ /* 0x000fe20000800000 */
[----:B------:R-:W-:Y:S10]  /*72c0*/  @P2 BRA `(.L_x_110) ;  /* 0xffffffd800042947 */ /* 0x000ff4000383ffff */
[----:B------:R-:W-:-:S09]  /*72d0*/  UISETP.NE.AND UP0, UPT, UR53, URZ, UPT ;  /* 0x000000ff3500728c */ /* 0x000fd2000bf05270 */
[----:B------:R-:W-:Y:S05]  /*72e0*/  BRA.U !UP0, `(.L_x_111) ;  /* 0x0000000108487547 */ /* 0x000fea000b800000 */
[----:B------:R-:W1:Y:S02]  /*72f0*/  LDCU.64 UR4, c[0x0][0x890] ;  /* 0x00011200ff0477ac */ /* 0x000e640008000a00 */
[----:B-1----:R-:W-:-:S04]  /*7300*/  UISETP.NE.U32.AND UP0, UPT, UR4, URZ, UPT ;  /* 0x000000ff0400728c */ /* 0x002fc8000bf05070 */
[----:B------:R-:W-:-:S09]  /*7310*/  UISETP.NE.AND.EX UP0, UPT, UR5, URZ, UPT, UP0 ;  /* 0x000000ff0500728c */ /* 0x000fd2000bf05300 */
[----:B------:R-:W-:Y:S05]  /*7320*/  BRA.U UP0, `(.L_x_112) ;  /* 0x00000001000c7547 */ /* 0x000fea000b800000 */
[----:B------:R-:W-:-:S13]  /*7330*/  FSETP.NEU.AND P0, PT, R49, RZ, PT ;  /* 0x000000ff3100720b */ /* 0x000fda0003f0d000 */
[----:B------:R-:W-:Y:S05]  /*7340*/  @!P0 EXIT ;  /* 0x000000000000894d */ /* 0x000fea0003800000 */
[----:B------:R-:W-:Y:S05]  /*7350*/  BRA `(.L_x_111) ;  /* 0x00000000002c7947 */ /* 0x000fea0003800000 */
.L_x_112:
[----:B------:R-:W-:Y:S01]  /*7360*/  ISETP.NE.AND P0, PT, R102, RZ, PT ;  /* 0x000000ff6600720c */ /* 0x000fe20003f05270 */
[----:B------:R-:W-:-:S12]  /*7370*/  BSSY.RECONVERGENT B0, `(.L_x_111) ;  /* 0x0000009000007945 */ /* 0x000fd80003800200 */
[----:B------:R-:W-:Y:S05]  /*7380*/  @P0 BRA `(.L_x_113) ;  /* 0x0000000000140947 */ /* 0x000fea0003800000 */
[----:B------:R-:W1:Y:S02]  /*7390*/  LDCU.64 UR4, c[0x0][0x888] ;  /* 0x00011100ff0477ac */ /* 0x000e640008000a00 */
[----:B-1----:R-:W-:-:S04]  /*73a0*/  ISETP.NE.U32.AND P0, PT, RZ, UR4, PT ;  /* 0x00000004ff007c0c */ /* 0x002fc8000bf05070 */
[----:B------:R-:W-:-:S13]  /*73b0*/  ISETP.NE.AND.EX P0, PT, RZ, UR5, PT, P0 ;  /* 0x00000005ff007c0c */ /* 0x000fda000bf05300 */
[----:B------:R-:W-:Y:S05]  /*73c0*/  @!P0 EXIT ;  /* 0x000000000000894d */ /* 0x000fea0003800000 */
[----:B------:R-:W-:Y:S05]  /*73d0*/  BRA `(.L_x_114) ;  /* 0x0000000000087947 */ /* 0x000fea0003800000 */
.L_x_113:
[----:B------:R-:W-:-:S13]  /*73e0*/  FSETP.NEU.AND P0, PT, R49, RZ, PT ;  /* 0x000000ff3100720b */ /* 0x000fda0003f0d000 */
[----:B------:R-:W-:Y:S05]  /*73f0*/  @!P0 EXIT ;  /* 0x000000000000894d */ /* 0x000fea0003800000 */
.L_x_114:
[----:B------:R-:W-:Y:S05]  /*7400*/  BSYNC.RECONVERGENT B0 ;  /* 0x0000000000007941 */ /* 0x000fea0003800200 */
.L_x_111:
[----:B------:R-:W-:Y:S01]  /*7410*/  ULEA UR4, UR49, UR48, 0x3 ;  /* 0x0000003031047291 */ /* 0x000fe2000f8e18ff */
[----:B------:R-:W-:-:S04]  /*7420*/  DEPBAR.LE SB0, 0x0 ;  /* 0x000080000000791a */ /* 0x000fc80000000000 */
[----:B------:R-:W-:-:S04]  /*7430*/  UIADD3 UR4, UPT, UPT, UR4, 0x58, URZ ;  /* 0x0000005804047890 */ /* 0x000fc8000fffe0ff */
[----:B------:R-:W-:-:S09]  /*7440*/  UPRMT UR4, UR37, 0x654, UR4 ;  /* 0x0000065425047896 */ /* 0x000fd20008000004 */
[----:B------:R-:W-:Y:S01]  /*7450*/  SYNCS.ARRIVE.TRANS64.RED.A1T0 RZ, [UR4], RZ ;  /* 0x000000ffffff79a7 */ /* 0x000fe20008100404 */
[----:B------:R-:W-:Y:S05]  /*7460*/  EXIT ;  /* 0x000000000000794d */ /* 0x000fea0003800000 */
.L_x_19:
[----:B--2---:R2:W1:Y:S02]  /*7470*/  SYNCS.PHASECHK.TRANS64.TRYWAIT P0, [R2+URZ+0xf0], R3 ;  /* 0x0000f003020075a7 */ /* 0x00446400080011ff */
[----:B-1----:R-:W-:Y:S05]  /*7480*/  @!P0 NANOSLEEP.SYNCS 0x989680 ;  /* 0x009896800000895d */ /* 0x002fea0003900000 */
[----:B------:R-:W1:Y:S02]  /*7490*/  @!P0 SYNCS.PHASECHK.TRANS64 P0, [R2+URZ+0xf0], R3 ;  /* 0x0000f003020085a7 */ /* 0x000e6400080010ff */
[----:B-1----:R-:W-:Y:S05]  /*74a0*/  @!P0 BRA `(.L_x_19) ;  /* 0xfffffffc00f08947 */ /* 0x002fea000383ffff */
[----:B------:R-:W-:Y:S05]  /*74b0*/  BRA `(.L_x_115) ;  /* 0xffffffa000407947 */ /* 0x000fea000383ffff */
.L_x_22:
[----:B-1----:R-:W-:-:S07]  /*74c0*/  MOV R2, UR33 ;  /* 0x0000002100027c02 */ /* 0x002fce0008000f00 */
.L_x_116:
[----:B-1----:R1:W2:Y:S02]  /*74d0*/  SYNCS.PHASECHK.TRANS64.TRYWAIT P0, [R2+URZ+0x20], R4 ;  /* 0x00002004020075a7 */ /* 0x0022a400080011ff */
[----:B--2---:R-:W-:Y:S05]  /*74e0*/  @!P0 NANOSLEEP.SYNCS 0x989680 ;  /* 0x009896800000895d */ /* 0x004fea0003900000 */
[----:B------:R-:W2:Y:S02]  /*74f0*/  @!P0 SYNCS.PHASECHK.TRANS64 P0, [R2+URZ+0x20], R4 ;  /* 0x00002004020085a7 */ /* 0x000ea400080010ff */
[----:B--2---:R-:W-:Y:S05]  /*7500*/  @!P0 BRA `(.L_x_116) ;  /* 0xfffffffc00f08947 */ /* 0x004fea000383ffff */
[----:B------:R-:W-:Y:S05]  /*7510*/  BRA `(.L_x_21) ;  /* 0xffffffa000907947 */ /* 0x000fea000383ffff */
.L_x_28:
[----:B-1----:R-:W-:-:S07]  /*7520*/  MOV R2, UR17 ;  /* 0x0000001100027c02 */ /* 0x002fce0008000f00 */
.L_x_117:
[----:B-1----:R1:W2:Y:S02]  /*7530*/  SYNCS.PHASECHK.TRANS64.TRYWAIT P0, [R2+URZ+0x20], R4 ;  /* 0x00002004020075a7 */ /* 0x0022a400080011ff */
[----:B--2---:R-:W-:Y:S05]  /*7540*/  @!P0 NANOSLEEP.SYNCS 0x989680 ;  /* 0x009896800000895d */ /* 0x004fea0003900000 */
[----:B------:R-:W2:Y:S02]  /*7550*/  @!P0 SYNCS.PHASECHK.TRANS64 P0, [R2+URZ+0x20], R4 ;  /* 0x00002004020085a7 */ /* 0x000ea400080010ff */
[----:B--2---:R-:W-:Y:S05]  /*7560*/  @!P0 BRA `(.L_x_117) ;  /* 0xfffffffc00f08947 */ /* 0x004fea000383ffff */
[----:B------:R-:W-:Y:S05]  /*7570*/  BRA `(.L_x_27) ;  /* 0xffffffa400387947 */ /* 0x000fea000383ffff */
.L_x_32:
[----:B-1----:R1:W2:Y:S02]  /*7580*/  SYNCS.PHASECHK.TRANS64.TRYWAIT P0, [R2+URZ+0x80], R3 ;  /* 0x00008003020075a7 */ /* 0x0022a400080011ff */
[----:B--2---:R-:W-:Y:S05]  /*7590*/  @!P0 NANOSLEEP.SYNCS 0x989680 ;  /* 0x009896800000895d */ /* 0x004fea0003900000 */
[----:B------:R-:W2:Y:S02]  /*75a0*/  @!P0 SYNCS.PHASECHK.TRANS64 P0, [R2+URZ+0x80], R3 ;  /* 0x00008003020085a7 */ /* 0x000ea400080010ff */
[----:B--2---:R-:W-:Y:S05]  /*75b0*/  @!P0 BRA `(.L_x_32) ;  /* 0xfffffffc00f08947 */ /* 0x004fea000383ffff */
[----:B------:R-:W-:Y:S05]  /*75c0*/  BRA `(.L_x_118) ;  /* 0xffffffa400c87947 */ /* 0x000fea000383ffff */
.L_x_36:
[----:B----4-:R-:W-:-:S07]  /*75d0*/  MOV R0, UR5 ;  /* 0x0000000500007c02 */ /* 0x010fce0008000f00 */
.L_x_119:
[----:B-1----:R1:W2:Y:S02]  /*75e0*/  SYNCS.PHASECHK.TRANS64.TRYWAIT P0, [R0+URZ], R2 ;  /* 0x00000002000075a7 */ /* 0x0022a400080011ff */
[----:B--2---:R-:W-:Y:S05]  /*75f0*/  @!P0 NANOSLEEP.SYNCS 0x989680 ;  /* 0x009896800000895d */ /* 0x004fea0003900000 */
[----:B------:R-:W2:Y:S02]  /*7600*/  @!P0 SYNCS.PHASECHK.TRANS64 P0, [R0+URZ], R2 ;  /* 0x00000002000085a7 */ /* 0x000ea400080010ff */
[----:B--2---:R-:W-:Y:S05]  /*7610*/  @!P0 BRA `(.L_x_119) ;  /* 0xfffffffc00f08947 */ /* 0x004fea000383ffff */
[----:B------:R-:W-:Y:S05]  /*7620*/  BRA `(.L_x_120) ;  /* 0xffffffac00387947 */ /* 0x000fea000383ffff */
.L_x_37:
[----:B----4-:R-:W-:-:S07]  /*7630*/  MOV R0, UR5 ;  /* 0x0000000500007c02 */ /* 0x010fce0008000f00 */
.L_x_121:
[----:B-1----:R1:W2:Y:S02]  /*7640*/  SYNCS.PHASECHK.TRANS64.TRYWAIT P0, [R0+URZ], R3 ;  /* 0x00000003000075a7 */ /* 0x0022a400080011ff */
[----:B--2---:R-:W-:Y:S05]  /*7650*/  @!P0 NANOSLEEP.SYNCS 0x989680 ;  /* 0x009896800000895d */ /* 0x004fea0003900000 */
[----:B------:R-:W2:Y:S02]  /*7660*/  @!P0 SYNCS.PHASECHK.TRANS64 P0, [R0+URZ], R3 ;  /* 0x00000003000085a7 */ /* 0x000ea400080010ff */
[----:B--2---:R-:W-:Y:S05]  /*7670*/  @!P0 BRA `(.L_x_121) ;  /* 0xfffffffc00f08947 */ /* 0x004fea000383ffff */
[----:B------:R-:W-:Y:S05]  /*7680*/  BRA `(.L_x_122) ;  /* 0xffffffac00447947 */ /* 0x000fea000383ffff */
.L_x_38:
[----:B----4-:R-:W-:-:S07]  /*7690*/  MOV R0, UR5 ;  /* 0x0000000500007c02 */ /* 0x010fce0008000f00 */
.L_x_123:
[----:B-1----:R1:W2:Y:S02]  /*76a0*/  SYNCS.PHASECHK.TRANS64.TRYWAIT P0, [R0+URZ], R3 ;  /* 0x00000003000075a7 */ /* 0x0022a400080011ff */
[----:B--2---:R-:W-:Y:S05]  /*76b0*/  @!P0 NANOSLEEP.SYNCS 0x989680 ;  /* 0x009896800000895d */ /* 0x004fea0003900000 */
[----:B------:R-:W2:Y:S02]  /*76c0*/  @!P0 SYNCS.PHASECHK.TRANS64 P0, [R0+URZ], R3 ;  /* 0x00000003000085a7 */ /* 0x000ea400080010ff */
[----:B--2---:R-:W-:Y:S05]  /*76d0*/  @!P0 BRA `(.L_x_123) ;  /* 0xfffffffc00f08947 */ /* 0x004fea000383ffff */
[----:B------:R-:W-:Y:S05]  /*76e0*/  BRA `(.L_x_124) ;  /* 0xffffffac00507947 */ /* 0x000fea000383ffff */
.L_x_41:
[----:B-1----:R1:W2:Y:S02]  /*76f0*/  SYNCS.PHASECHK.TRANS64.TRYWAIT P0, [R0+URZ+0xe0], R4 ;  /* 0x0000e004000075a7 */ /* 0x0022a400080011ff */
[----:B--2---:R-:W-:Y:S05]  /*7700*/  @!P0 NANOSLEEP.SYNCS 0x989680 ;  /* 0x009896800000895d */ /* 0x004fea0003900000 */
[----:B------:R-:W2:Y:S02]  /*7710*/  @!P0 SYNCS.PHASECHK.TRANS64 P0, [R0+URZ+0xe0], R4 ;  /* 0x0000e004000085a7 */ /* 0x000ea400080010ff */
[----:B--2---:R-:W-:Y:S05]  /*7720*/  @!P0 BRA `(.L_x_41) ;  /* 0xfffffffc00f08947 */ /* 0x004fea000383ffff */
[----:B------:R-:W-:Y:S05]  /*7730*/  BRA `(.L_x_125) ;  /* 0xffffffac00ac7947 */ /* 0x000fea000383ffff */
.L_x_42:
[----:B------:R-:W-:-:S07]  /*7740*/  MOV R0, UR5 ;  /* 0x0000000500007c02 */ /* 0x000fce0008000f00 */
.L_x_126:
[----:B-1----:R1:W2:Y:S02]  /*7750*/  SYNCS.PHASECHK.TRANS64.TRYWAIT P0, [R0+URZ+0x90], R5 ;  /* 0x00009005000075a7 */ /* 0x0022a400080011ff */
[----:B--2---:R-:W-:Y:S05]  /*7760*/  @!P0 NANOSLEEP.SYNCS 0x989680 ;  /* 0x009896800000895d */ /* 0x004fea0003900000 */
[----:B------:R-:W2:Y:S02]  /*7770*/  @!P0 SYNCS.PHASECHK.TRANS64 P0, [R0+URZ+0x90], R5 ;  /* 0x00009005000085a7 */ /* 0x000ea400080010ff */
[----:B--2---:R-:W-:Y:S05]  /*7780*/  @!P0 BRA `(.L_x_126) ;  /* 0xfffffffc00f08947 */ /* 0x004fea000383ffff */
[----:B------:R-:W-:Y:S05]  /*7790*/  BRA `(.L_x_127) ;  /* 0xffffffac00bc7947 */ /* 0x000fea000383ffff */
.L_x_43:
[----:B-1----:R1:W2:Y:S02]  /*77a0*/  SYNCS.PHASECHK.TRANS64.TRYWAIT P1, [R0+URZ+0x80], R4 ;  /* 0x00008004000075a7 */ /* 0x0022a400080211ff */
[----:B--2---:R-:W-:Y:S05]  /*77b0*/  @!P1 NANOSLEEP.SYNCS 0x989680 ;  /* 0x009896800000995d */ /* 0x004fea0003900000 */
[----:B------:R-:W2:Y:S02]  /*77c0*/  @!P1 SYNCS.PHASECHK.TRANS64 P1, [R0+URZ+0x80], R4 ;  /* 0x00008004000095a7 */ /* 0x000ea400080210ff */
[----:B--2---:R-:W-:Y:S05]  /*77d0*/  @!P1 BRA `(.L_x_43) ;  /* 0xfffffffc00f09947 */ /* 0x004fea000383ffff */
[----:B------:R-:W-:Y:S05]  /*77e0*/  BRA `(.L_x_128) ;  /* 0xffffffac00ec7947 */ /* 0x000fea000383ffff */
.L_x_46:
[----:B------:R-:W-:-:S07]  /*77f0*/  MOV R0, UR5 ;  /* 0x0000000500007c02 */ /* 0x000fce0008000f00 */
.L_x_129:
[----:B-1----:R1:W2:Y:S02]  /*7800*/  SYNCS.PHASECHK.TRANS64.TRYWAIT P0, [R0+URZ+0x90], R2 ;  /* 0x00009002000075a7 */ /* 0x0022a400080011ff */
[----:B--2---:R-:W-:Y:S05]  /*7810*/  @!P0 NANOSLEEP.SYNCS 0x989680 ;  /* 0x009896800000895d */ /* 0x004fea0003900000 */
[----:B------:R-:W2:Y:S02]  /*7820*/  @!P0 SYNCS.PHASECHK.TRANS64 P0, [R0+URZ+0x90], R2 ;  /* 0x00009002000085a7 */ /* 0x000ea400080010ff */
[----:B--2---:R-:W-:Y:S05]  /*7830*/  @!P0 BRA `(.L_x_129) ;  /* 0xfffffffc00f08947 */ /* 0x004fea000383ffff */
[----:B------:R-:W-:Y:S05]  /*7840*/  BRA `(.L_x_45) ;  /* 0xffffffb000407947 */ /* 0x000fea000383ffff */
.L_x_53:
[----:B-1----:R1:W2:Y:S02]  /*7850*/  SYNCS.PHASECHK.TRANS64.TRYWAIT P1, [R0+URZ+0x80], R2 ;  /* 0x00008002000075a7 */ /* 0x0022a400080211ff */
[----:B--2---:R-:W-:Y:S05]  /*7860*/  @!P1 NANOSLEEP.SYNCS 0x989680 ;  /* 0x009896800000995d */ /* 0x004fea0003900000 */
[----:B------:R-:W2:Y:S02]  /*7870*/  @!P1 SYNCS.PHASECHK.TRANS64 P1, [R0+URZ+0x80], R2 ;  /* 0x00008002000095a7 */ /* 0x000ea400080210ff */
[----:B--2---:R-:W-:Y:S05]  /*7880*/  @!P1 BRA `(.L_x_53) ;  /* 0xfffffffc00f09947 */ /* 0x004fea000383ffff */
[----:B------:R-:W-:Y:S05]  /*7890*/  BRA `(.L_x_130) ;  /* 0xffffffb400b07947 */ /* 0x000fea000383ffff */
.L_x_54:
[----:B------:R-:W-:-:S07]  /*78a0*/  MOV R2, UR7 ;  /* 0x0000000700027c02 */ /* 0x000fce0008000f00 */
.L_x_131:
[----:B-1----:R1:W2:Y:S02]  /*78b0*/  SYNCS.PHASECHK.TRANS64.TRYWAIT P0, [R2+URZ+0xc0], R0 ;  /* 0x0000c000020075a7 */ /* 0x0022a400080011ff */
[----:B--2---:R-:W-:Y:S05]  /*78c0*/  @!P0 NANOSLEEP.SYNCS 0x989680 ;  /* 0x009896800000895d */ /* 0x004fea0003900000 */
[----:B------:R-:W2:Y:S02]  /*78d0*/  @!P0 SYNCS.PHASECHK.TRANS64 P0, [R2+URZ+0xc0], R0 ;  /* 0x0000c000020085a7 */ /* 0x000ea400080010ff */
[----:B--2---:R-:W-:Y:S05]  /*78e0*/  @!P0 BRA `(.L_x_131) ;  /* 0xfffffffc00f08947 */ /* 0x004fea000383ffff */
[----:B------:R-:W-:Y:S05]  /*78f0*/  BRA `(.L_x_132) ;  /* 0xffffffb400e87947 */ /* 0x000fea000383ffff */
.L_x_57:
[----:B------:R-:W-:Y:S07]  /*7900*/  MOV R0, UR6 ;  /* 0x0000000600007c02 */ /* 0x000fee0008000f00 */
.L_x_133:
[----:B-1----:R1:W2:Y:S02]  /*7910*/  SYNCS.PHASECHK.TRANS64.TRYWAIT P0, [R0+URZ], R2 ;  /* 0x00000002000075a7 */ /* 0x0022a400080011ff */
[----:B--2---:R-:W-:Y:S05]  /*7920*/  @!P0 NANOSLEEP.SYNCS 0x989680 ;  /* 0x009896800000895d */ /* 0x004fea0003900000 */
[----:B------:R-:W2:Y:S02]  /*7930*/  @!P0 SYNCS.PHASECHK.TRANS64 P0, [R0+URZ], R2 ;  /* 0x00000002000085a7 */ /* 0x000ea400080010ff */
[----:B--2---:R-:W-:Y:S05]  /*7940*/  @!P0 BRA `(.L_x_133) ;  /* 0xfffffffc00f08947 */ /* 0x004fea000383ffff */
[----:B------:R-:W-:Y:S05]  /*7950*/  BRA `(.L_x_56) ;  /* 0xffffffb800047947 */ /* 0x000fea000383ffff */
.L_x_60:
[----:B------:R-:W-:-:S07]  /*7960*/  MOV R0, UR6 ;  /* 0x0000000600007c02 */ /* 0x000fce0008000f00 */
.L_x_134:
[----:B--2---:R2:W4:Y:S02]  /*7970*/  SYNCS.PHASECHK.TRANS64.TRYWAIT P0, [R0+URZ], R2 ;  /* 0x00000002000075a7 */ /* 0x00452400080011ff */
[----:B----4-:R-:W-:Y:S05]  /*7980*/  @!P0 NANOSLEEP.SYNCS 0x989680 ;  /* 0x009896800000895d */ /* 0x010fea0003900000 */
[----:B------:R-:W4:Y:S02]  /*7990*/  @!P0 SYNCS.PHASECHK.TRANS64 P0, [R0+URZ], R2 ;  /* 0x00000002000085a7 */ /* 0x000f2400080010ff */
[----:B----4-:R-:W-:Y:S05]  /*79a0*/  @!P0 BRA `(.L_x_134) ;  /* 0xfffffffc00f08947 */ /* 0x010fea000383ffff */
[----:B------:R-:W-:Y:S05]  /*79b0*/  BRA `(.L_x_135) ;  /* 0xffffffb800e07947 */ /* 0x000fea000383ffff */
.L_x_61:
[----:B------:R-:W-:-:S07]  /*79c0*/  MOV R0, UR6 ;  /* 0x0000000600007c02 */ /* 0x000fce0008000f00 */
.L_x_136:
[----:B-1----:R1:W2:Y:S02]  /*79d0*/  SYNCS.PHASECHK.TRANS64.TRYWAIT P0, [R0+URZ], R3 ;  /* 0x00000003000075a7 */ /* 0x0022a400080011ff */
[----:B--2---:R-:W-:Y:S05]  /*79e0*/  @!P0 NANOSLEEP.SYNCS 0x989680 ;  /* 0x009896800000895d */ /* 0x004fea0003900000 */
[----:B------:R-:W2:Y:S02]  /*79f0*/  @!P0 SYNCS.PHASECHK.TRANS64 P0, [R0+URZ], R3 ;  /* 0x00000003000085a7 */ /* 0x000ea400080010ff */
[----:B--2---:R-:W-:Y:S05]  /*7a00*/  @!P0 BRA `(.L_x_136) ;  /* 0xfffffffc00f08947 */ /* 0x004fea000383ffff */
[----:B------:R-:W-:Y:S05]  /*7a10*/  BRA `(.L_x_137) ;  /* 0xffffffb800ec7947 */ /* 0x000fea000383ffff */
.L_x_62:
[----:B------:R-:W-:-:S07]  /*7a20*/  MOV R0, UR6 ;  /* 0x0000000600007c02 */ /* 0x000fce0008000f00 */
.L_x_138:
[----:B-1----:R1:W2:Y:S02]  /*7a30*/  SYNCS.PHASECHK.TRANS64.TRYWAIT P0, [R0+URZ], R3 ;  /* 0x00000003000075a7 */ /* 0x0022a400080011ff */
[----:B--2---:R-:W-:Y:S05]  /*7a40*/  @!P0 NANOSLEEP.SYNCS 0x989680 ;  /* 0x009896800000895d */ /* 0x004fea0003900000 */
[----:B------:R-:W2:Y:S02]  /*7a50*/  @!P0 SYNCS.PHASECHK.TRANS64 P0, [R0+URZ], R3 ;  /* 0x00000003000085a7 */ /* 0x000ea400080010ff */
[----:B--2---:R-:W-:Y:S05]  /*7a60*/  @!P0 BRA `(.L_x_138) ;  /* 0xfffffffc00f08947 */ /* 0x004fea000383ffff */
[----:B------:R-:W-:Y:S05]  /*7a70*/  BRA `(.L_x_139) ;  /* 0xffffffb800f87947 */ /* 0x000fea000383ffff */
.L_x_63:
[----:B-1----:R-:W-:-:S07]  /*7a80*/  MOV R0, UR7 ;  /* 0x0000000700007c02 */ /* 0x002fce0008000f00 */
.L_x_140:
[----:B-1----:R1:W2:Y:S02]  /*7a90*/  SYNCS.PHASECHK.TRANS64.TRYWAIT P0, [R0+URZ], R2 ;  /* 0x00000002000075a7 */ /* 0x0022a400080011ff */
[----:B--2---:R-:W-:Y:S05]  /*7aa0*/  @!P0 NANOSLEEP.SYNCS 0x989680 ;  /* 0x009896800000895d */ /* 0x004fea0003900000 */
[----:B------:R-:W2:Y:S02]  /*7ab0*/  @!P0 SYNCS.PHASECHK.TRANS64 P0, [R0+URZ], R2 ;  /* 0x00000002000085a7 */ /* 0x000ea400080010ff */
[----:B--2---:R-:W-:Y:S05]  /*7ac0*/  @!P0 BRA `(.L_x_140) ;  /* 0xfffffffc00f08947 */ /* 0x004fea000383ffff */
[----:B------:R-:W-:Y:S05]  /*7ad0*/  BRA `(.L_x_141) ;  /* 0xffffffbc00047947 */ /* 0x000fea000383ffff */
.L_x_68:
[----:B--2---:R2:W3:Y:S02]  /*7ae0*/  SYNCS.PHASECHK.TRANS64.TRYWAIT P0, [R0+URZ+0x80], R2 ;  /* 0x00008002000075a7 */ /* 0x0044e400080011ff */
[----:B---3--:R-:W-:Y:S05]  /*7af0*/  @!P0 NANOSLEEP.SYNCS 0x989680 ;  /* 0x009896800000895d */ /* 0x008fea0003900000 */
[----:B------:R-:W3:Y:S02]  /*7b00*/  @!P0 SYNCS.PHASECHK.TRANS64 P0, [R0+URZ+0x80], R2 ;  /* 0x00008002000085a7 */ /* 0x000ee400080010ff */
[----:B---3--:R-:W-:Y:S05]  /*7b10*/  @!P0 BRA `(.L_x_68) ;  /* 0xfffffffc00f08947 */ /* 0x008fea000383ffff */
[----:B------:R-:W-:Y:S05]  /*7b20*/  BRA `(.L_x_142) ;  /* 0xffffffc000007947 */ /* 0x000fea000383ffff */
.L_x_71:
[----:B------:R-:W-:Y:S07]  /*7b30*/  MOV R0, UR7 ;  /* 0x0000000700007c02 */ /* 0x000fee0008000f00 */
.L_x_143:
[----:B--2---:R2:W3:Y:S02]  /*7b40*/  SYNCS.PHASECHK.TRANS64.TRYWAIT P0, [R0+URZ+0x78], R2 ;  /* 0x00007802000075a7 */ /* 0x0044e400080011ff */
[----:B---3--:R-:W-:Y:S05]  /*7b50*/  @!P0 NANOSLEEP.SYNCS 0x989680 ;  /* 0x009896800000895d */ /* 0x008fea0003900000 */
[----:B------:R-:W3:Y:S02]  /*7b60*/  @!P0 SYNCS.PHASECHK.TRANS64 P0, [R0+URZ+0x78], R2 ;  /* 0x00007802000085a7 */ /* 0x000ee400080010ff */
[----:B---3--:R-:W-:Y:S05]  /*7b70*/  @!P0 BRA `(.L_x_143) ;  /* 0xfffffffc00f08947 */ /* 0x008fea000383ffff */
[----:B------:R-:W-:Y:S05]  /*7b80*/  BRA `(.L_x_70) ;  /* 0xffffffc000e07947 */ /* 0x000fea000383ffff */
.L_x_74:
[----:B------:R-:W-:Y:S07]  /*7b90*/  MOV R0, UR15 ;  /* 0x0000000f00007c02 */ /* 0x000fee0008000f00 */
.L_x_144:
[----:B-1----:R1:W2:Y:S02]  /*7ba0*/  SYNCS.PHASECHK.TRANS64.TRYWAIT P0, [R0+URZ+0x58], R9 ;  /* 0x00005809000075a7 */ /* 0x0022a400080011ff */
[----:B--2---:R-:W-:Y:S05]  /*7bb0*/  @!P0 NANOSLEEP.SYNCS 0x989680 ;  /* 0x009896800000895d */ /* 0x004fea0003900000 */
[----:B------:R-:W2:Y:S02]  /*7bc0*/  @!P0 SYNCS.PHASECHK.TRANS64 P0, [R0+URZ+0x58], R9 ;  /* 0x00005809000085a7 */ /* 0x000ea400080010ff */
[----:B--2---:R-:W-:Y:S05]  /*7bd0*/  @!P0 BRA `(.L_x_144) ;  /* 0xfffffffc00f08947 */ /* 0x004fea000383ffff */
[----:B------:R-:W-:Y:S05]  /*7be0*/  BRA `(.L_x_145) ;  /* 0xffffffc400587947 */ /* 0x000fea000383ffff */
.L_x_75:
[----:B------:R-:W-:Y:S07]  /*7bf0*/  MOV R0, UR13 ;  /* 0x0000000d00007c02 */ /* 0x000fee0008000f00 */
.L_x_146:
[----:B-1----:R1:W2:Y:S02]  /*7c00*/  SYNCS.PHASECHK.TRANS64.TRYWAIT P0, [R0+URZ+0x58], R14 ;  /* 0x0000580e000075a7 */ /* 0x0022a400080011ff */
[----:B--2---:R-:W-:Y:S05]  /*7c10*/  @!P0 NANOSLEEP.SYNCS 0x989680 ;  /* 0x009896800000895d */ /* 0x004fea0003900000 */
[----:B------:R-:W2:Y:S02]  /*7c20*/  @!P0 SYNCS.PHASECHK.TRANS64 P0, [R0+URZ+0x58], R14 ;  /* 0x0000580e000085a7 */ /* 0x000ea400080010ff */
[----:B--2---:R-:W-:Y:S05]  /*7c30*/  @!P0 BRA `(.L_x_146) ;  /* 0xfffffffc00f08947 */ /* 0x004fea000383ffff */
[----:B------:R-:W-:Y:S05]  /*7c40*/  BRA `(.L_x_147) ;  /* 0xffffffc400f87947 */ /* 0x000fea000383ffff */
.L_x_77:
[----:B------:R-:W-:-:S07]  /*7c50*/  MOV R0, UR4 ;  /* 0x0000000400007c02 */ /* 0x000fce0008000f00 */
.L_x_148:
[----:B-1----:R1:W3:Y:S02]  /*7c60*/  SYNCS.PHASECHK.TRANS64.TRYWAIT P0, [R0+URZ], R2 ;  /* 0x00000002000075a7 */ /* 0x0022e400080011ff */
[----:B---3--:R-:W-:Y:S05]  /*7c70*/  @!P0 NANOSLEEP.SYNCS 0x989680 ;  /* 0x009896800000895d */ /* 0x008fea0003900000 */
[----:B------:R-:W3:Y:S02]  /*7c80*/  @!P0 SYNCS.PHASECHK.TRANS64 P0, [R0+URZ], R2 ;  /* 0x00000002000085a7 */ /* 0x000ee400080010ff */
[----:B---3--:R-:W-:Y:S05]  /*7c90*/  @!P0 BRA `(.L_x_148) ;  /* 0xfffffffc00f08947 */ /* 0x008fea000383ffff */
[----:B------:R-:W-:Y:S05]  /*7ca0*/  BRA `(.L_x_149) ;  /* 0xffffffc800847947 */ /* 0x000fea000383ffff */
.L_x_78:
[----:B------:R-:W-:-:S07]  /*7cb0*/  MOV R0, UR4 ;  /* 0x0000000400007c02 */ /* 0x000fce0008000f00 */
.L_x_150:
[----:B-1----:R1:W3:Y:S02]  /*7cc0*/  SYNCS.PHASECHK.TRANS64.TRYWAIT P0, [R0+URZ], R2 ;  /* 0x00000002000075a7 */ /* 0x0022e400080011ff */
[----:B---3--:R-:W-:Y:S05]  /*7cd0*/  @!P0 NANOSLEEP.SYNCS 0x989680 ;  /* 0x009896800000895d */ /* 0x008fea0003900000 */
[----:B------:R-:W3:Y:S02]  /*7ce0*/  @!P0 SYNCS.PHASECHK.TRANS64 P0, [R0+URZ], R2 ;  /* 0x00000002000085a7 */ /* 0x000ee400080010ff */
[----:B---3--:R-:W-:Y:S05]  /*7cf0*/  @!P0 BRA `(.L_x_150) ;  /* 0xfffffffc00f08947 */ /* 0x008fea000383ffff */
[----:B------:R-:W-:Y:S05]  /*7d00*/  BRA `(.L_x_151) ;  /* 0xffffffc800907947 */ /* 0x000fea000383ffff */
.L_x_80:
[----:B--2---:R2:W4:Y:S02]  /*7d10*/  SYNCS.PHASECHK.TRANS64.TRYWAIT P0, [R0+URZ+0x80], R2 ;  /* 0x00008002000075a7 */ /* 0x00452400080011ff */
[----:B----4-:R-:W-:Y:S05]  /*7d20*/  @!P0 NANOSLEEP.SYNCS 0x989680 ;  /* 0x009896800000895d */ /* 0x010fea0003900000 */
[----:B------:R-:W4:Y:S02]  /*7d30*/  @!P0 SYNCS.PHASECHK.TRANS64 P0, [R0+URZ+0x80], R2 ;  /* 0x00008002000085a7 */ /* 0x000f2400080010ff */
[----:B----4-:R-:W-:Y:S05]  /*7d40*/  @!P0 BRA `(.L_x_80) ;  /* 0xfffffffc00f08947 */ /* 0x010fea000383ffff */
[----:B------:R-:W-:Y:S05]  /*7d50*/  BRA `(.L_x_152) ;  /* 0xffffffcc00747947 */ /* 0x000fea000383ffff */
.L_x_90:
[----:B-1----:R1:W3:Y:S02]  /*7d60*/  SYNCS.PHASECHK.TRANS64.TRYWAIT P1, [R0+URZ+0x40], R3 ;  /* 0x00004003000075a7 */ /* 0x0022e400080211ff */
[----:B---3--:R-:W-:Y:S05]  /*7d70*/  @!P1 NANOSLEEP.SYNCS 0x989680 ;  /* 0x009896800000995d */ /* 0x008fea0003900000 */
[----:B------:R-:W3:Y:S02]  /*7d80*/  @!P1 SYNCS.PHASECHK.TRANS64 P1, [R0+URZ+0x40], R3 ;  /* 0x00004003000095a7 */ /* 0x000ee400080210ff */
[----:B---3--:R-:W-:Y:S05]  /*7d90*/  @!P1 BRA `(.L_x_90) ;  /* 0xfffffffc00f09947 */ /* 0x008fea000383ffff */
[----:B------:R-:W-:Y:S05]  /*7da0*/  BRA `(.L_x_89) ;  /* 0xffffffd800a47947 */ /* 0x000fea000383ffff */
.L_x_92:
[----:B-1----:R1:W4:Y:S02]  /*7db0*/  SYNCS.PHASECHK.TRANS64.TRYWAIT P0, [R73+URZ+0xa0], R2 ;  /* 0x0000a002490075a7 */ /* 0x00232400080011ff */
[----:B----4-:R-:W-:Y:S05]  /*7dc0*/  @!P0 NANOSLEEP.SYNCS 0x989680 ;  /* 0x009896800000895d */ /* 0x010fea0003900000 */
[----:B------:R-:W4:Y:S02]  /*7dd0*/  @!P0 SYNCS.PHASECHK.TRANS64 P0, [R73+URZ+0xa0], R2 ;  /* 0x0000a002490085a7 */ /* 0x000f2400080010ff */
[----:B----4-:R-:W-:Y:S05]  /*7de0*/  @!P0 BRA `(.L_x_92) ;  /* 0xfffffffc00f08947 */ /* 0x010fea000383ffff */
[----:B------:R-:W-:Y:S05]  /*7df0*/  BRA `(.L_x_91) ;  /* 0xffffffd800dc7947 */ /* 0x000fea000383ffff */
.L_x_103:
[----:B--2---:R2:W4:Y:S02]  /*7e00*/  SYNCS.PHASECHK.TRANS64.TRYWAIT P0, [R2+URZ+0x40], R107 ;  /* 0x0000406b020075a7 */ /* 0x00452400080011ff */
[----:B----4-:R-:W-:Y:S05]  /*7e10*/  @!P0 NANOSLEEP.SYNCS 0x989680 ;  /* 0x009896800000895d */ /* 0x010fea0003900000 */
[----:B------:R-:W4:Y:S02]  /*7e20*/  @!P0 SYNCS.PHASECHK.TRANS64 P0, [R2+URZ+0x40], R107 ;  /* 0x0000406b020085a7 */ /* 0x000f2400080010ff */
[----:B----4-:R-:W-:Y:S05]  /*7e30*/  @!P0 BRA `(.L_x_103) ;  /* 0xfffffffc00f08947 */ /* 0x010fea000383ffff */
[----:B------:R-:W-:Y:S05]  /*7e40*/  BRA `(.L_x_102) ;  /* 0xffffffe400c47947 */ /* 0x000fea000383ffff */
        .weak           $__internal_0_$__cuda_sm10x_tcgen05_guardrail_trap_col_being_dealloced_not_returned_by_alloc
        .type           $__internal_0_$__cuda_sm10x_tcgen05_guardrail_trap_col_being_dealloced_not_returned_by_alloc,@function
        .size           $__internal_0_$__cuda_sm10x_tcgen05_guardrail_trap_col_being_dealloced_not_returned_by_alloc,($__internal_1_$__cuda_sm10x_tcgen05_guardrail_trap_phase_invalid_during_alloc - $__internal_0_$__cuda_sm10x_tcgen05_guardrail_trap_col_being_dealloced_not_returned_by_alloc)
$__internal_0_$__cuda_sm10x_tcgen05_guardrail_trap_col_being_dealloced_not_returned_by_alloc:
[----:B------:R-:W-:Y:S05]  /*7e50*/  BPT.TRAP 0x1 ;  /* 0x000000040000795c */ /* 0x000fea0000300000 */
[----:B------:R-:W-:-:S04]  /*7e60*/  HFMA2 R3, -RZ, RZ, 0, 0 ;  /* 0x00000000ff037431 */ /* 0x000fc800000001ff */
[----:B------:R-:W-:Y:S05]  /*7e70*/  RET.REL.NODEC R2 `(_ZN7cutlass13device_kernelINS_4gemm6kernel13GemmUniversalIN4cute5tupleIJiiiiEEENS1_10collective13CollectiveMmaINS1_35MainloopSm100TmaUmmaWarpSpecializedILi4ELi2ELi4ENS5_IJNS4_1CILi1EEESB_SB_EEEEENS5_IJNSA_ILi128EEENSA_ILi64EEESF_EEENS_6half_tENS5_IJlSB_lEEESH_SI_NS4_8TiledMMAINS4_8MMA_AtomIJNS4_20SM100_MMA_F16BF16_SSISH_SH_fLi128ELi64ELNS4_4UMMA5MajorE0ELSN_0ELNSM_7ScaleInE0ELSO_0EEEEEENS4_6LayoutISC_NS5_IJNSA_ILi0EEESS_SS_EEEEENS5_IJNS4_10UnderscoreESV_SV_EEEEENS4_13SM90_TMA_LOADENS4_14ComposedLayoutINS4_7SwizzleILi3ELi4ELi3EEENS4_18smem_ptr_flag_bitsILi16EEENSR_INS5_IJNSA_ILi8EEESF_EEENS5_IJSF_SB_EEEEEEEvNS4_8identityESY_S18_vS19_EENS_8epilogue10collective18CollectiveEpilogueINS1B_23Sm100TmaWarpSpecializedILi3ELi2ELi32ELb1ELb0EEEJSG_NS5_IJNSR_ISE_SB_EENSR_INSA_ILi32EEESB_EEEEESH_SI_SH_SI_NS1B_6fusion15FusionCallbacksIS1F_NS1K_17LinearCombinationISH_fSH_fLNS_15FloatRoundStyleE2EEESG_S1J_JEEENS4_5SM1004TMEM4LOAD26SM100_TMEM_LOAD_32dp32b32xESY_NSZ_INS10_ILi2ELi4ELi3EEES13_NSR_INS5_IJS14_S1H_EEENS5_IJS1H_SB_EEEEEEENS4_39AutoVectorizingCopyWithAssumedAlignmentILi128EEENS4_14SM90_TMA_STOREES1Y_S20_S20_EEEvvEEEEvNT_6ParamsE) ;  /* 0xffffff8002607950 */ /* 0x000fea0003c3ffff */
        .weak           $__internal_1_$__cuda_sm10x_tcgen05_guardrail_trap_phase_invalid_during_alloc
        .type           $__internal_1_$__cuda_sm10x_tcgen05_guardrail_trap_phase_invalid_during_alloc,@function
        .size           $__internal_1_$__cuda_sm10x_tcgen05_guardrail_trap_phase_invalid_during_alloc,($__internal_2_$__cuda_sm10x_tcgen05_guardrail_trap_unallocated_columns_being_dealloced - $__internal_1_$__cuda_sm10x_tcgen05_guardrail_trap_phase_invalid_during_alloc)
$__internal_1_$__cuda_sm10x_tcgen05_guardrail_trap_phase_invalid_during_alloc:
[----:B------:R-:W-:Y:S05]  /*7e80*/  BPT.TRAP 0x1 ;  /* 0x000000040000795c */ /* 0x000fea0000300000 */
[----:B------:R-:W-:-:S04]  /*7e90*/  MOV R3, 0x0 ;  /* 0x0000000000037802 */ /* 0x000fc80000000f00 */
[----:B------:R-:W-:Y:S05]  /*7ea0*/  RET.REL.NODEC R2 `(_ZN7cutlass13device_kernelINS_4gemm6kernel13GemmUniversalIN4cute5tupleIJiiiiEEENS1_10collective13CollectiveMmaINS1_35MainloopSm100TmaUmmaWarpSpecializedILi4ELi2ELi4ENS5_IJNS4_1CILi1EEESB_SB_EEEEENS5_IJNSA_ILi128EEENSA_ILi64EEESF_EEENS_6half_tENS5_IJlSB_lEEESH_SI_NS4_8TiledMMAINS4_8MMA_AtomIJNS4_20SM100_MMA_F16BF16_SSISH_SH_fLi128ELi64ELNS4_4UMMA5MajorE0ELSN_0ELNSM_7ScaleInE0ELSO_0EEEEEENS4_6LayoutISC_NS5_IJNSA_ILi0EEESS_SS_EEEEENS5_IJNS4_10UnderscoreESV_SV_EEEEENS4_13SM90_TMA_LOADENS4_14ComposedLayoutINS4_7SwizzleILi3ELi4ELi3EEENS4_18smem_ptr_flag_bitsILi16EEENSR_INS5_IJNSA_ILi8EEESF_EEENS5_IJSF_SB_EEEEEEEvNS4_8identityESY_S18_vS19_EENS_8epilogue10collective18CollectiveEpilogueINS1B_23Sm100TmaWarpSpecializedILi3ELi2ELi32ELb1ELb0EEEJSG_NS5_IJNSR_ISE_SB_EENSR_INSA_ILi32EEESB_EEEEESH_SI_SH_SI_NS1B_6fusion15FusionCallbacksIS1F_NS1K_17LinearCombinationISH_fSH_fLNS_15FloatRoundStyleE2EEESG_S1J_JEEENS4_5SM1004TMEM4LOAD26SM100_TMEM_LOAD_32dp32b32xESY_NSZ_INS10_ILi2ELi4ELi3EEES13_NSR_INS5_IJS14_S1H_EEENS5_IJS1H_SB_EEEEEEENS4_39AutoVectorizingCopyWithAssumedAlignmentILi128EEENS4_14SM90_TMA_STOREES1Y_S20_S20_EEEvvEEEEvNT_6ParamsE) ;  /* 0xffffff8002547950 */ /* 0x000fea0003c3ffff */
        .weak           $__internal_2_$__cuda_sm10x_tcgen05_guardrail_trap_unallocated_columns_being_dealloced
        .type           $__internal_2_$__cuda_sm10x_tcgen05_guardrail_trap_unallocated_columns_being_dealloced,@function
        .size           $__internal_2_$__cuda_sm10x_tcgen05_guardrail_trap_unallocated_columns_being_dealloced,(.L_x_154 - $__internal_2_$__cuda_sm10x_tcgen05_guardrail_trap_unallocated_columns_being_dealloced)
$__internal_2_$__cuda_sm10x_tcgen05_guardrail_trap_unallocated_columns_being_dealloced:
[----:B------:R-:W-:Y:S05]  /*7eb0*/  BPT.TRAP 0x1 ;  /* 0x000000040000795c */ /* 0x000fea0000300000 */
[----:B------:R-:W-:-:S04]  /*7ec0*/  HFMA2 R3, -RZ, RZ, 0, 0 ;  /* 0x00000000ff037431 */ /* 0x000fc800000001ff */
[----:B------:R-:W-:Y:S05]  /*7ed0*/  RET.REL.NODEC R2 `(_ZN7cutlass13device_kernelINS_4gemm6kernel13GemmUniversalIN4cute5tupleIJiiiiEEENS1_10collective13CollectiveMmaINS1_35MainloopSm100TmaUmmaWarpSpecializedILi4ELi2ELi4ENS5_IJNS4_1CILi1EEESB_SB_EEEEENS5_IJNSA_ILi128EEENSA_ILi64EEESF_EEENS_6half_tENS5_IJlSB_lEEESH_SI_NS4_8TiledMMAINS4_8MMA_AtomIJNS4_20SM100_MMA_F16BF16_SSISH_SH_fLi128ELi64ELNS4_4UMMA5MajorE0ELSN_0ELNSM_7ScaleInE0ELSO_0EEEEEENS4_6LayoutISC_NS5_IJNSA_ILi0EEESS_SS_EEEEENS5_IJNS4_10UnderscoreESV_SV_EEEEENS4_13SM90_TMA_LOADENS4_14ComposedLayoutINS4_7SwizzleILi3ELi4ELi3EEENS4_18smem_ptr_flag_bitsILi16EEENSR_INS5_IJNSA_ILi8EEESF_EEENS5_IJSF_SB_EEEEEEEvNS4_8identityESY_S18_vS19_EENS_8epilogue10collective18CollectiveEpilogueINS1B_23Sm100TmaWarpSpecializedILi3ELi2ELi32ELb1ELb0EEEJSG_NS5_IJNSR_ISE_SB_EENSR_INSA_ILi32EEESB_EEEEESH_SI_SH_SI_NS1B_6fusion15FusionCallbacksIS1F_NS1K_17LinearCombinationISH_fSH_fLNS_15FloatRoundStyleE2EEESG_S1J_JEEENS4_5SM1004TMEM4LOAD26SM100_TMEM_LOAD_32dp32b32xESY_NSZ_INS10_ILi2ELi4ELi3EEES13_NSR_INS5_IJS14_S1H_EEENS5_IJS1H_SB_EEEEEEENS4_39AutoVectorizingCopyWithAssumedAlignmentILi128EEENS4_14SM90_TMA_STOREES1Y_S20_S20_EEEvvEEEEvNT_6ParamsE) ;  /* 0xffffff8002487950 */ /* 0x000fea0003c3ffff */
.L_x_153:
[----:B------:R-:W-:-:S00]  /*7ee0*/  BRA `(.L_x_153) ;  /* 0xfffffffc00fc7947 */ /* 0x000fc0000383ffff */
[----:B------:R-:W-:-:S00]  /*7ef0*/  NOP ;  /* 0x0000000000007918 */ /* 0x000fc00000000000 */
        /* <DEDUP_REMOVED lines=8> */
.L_x_154:


//--------------------- .nv.global.init           --------------------------
	.section	.nv.global.init,"aw",@progbits
.nv.global.init:
	.type		$str$27,@object
	.size		$str$27,($str$28 - $str$27)
$str$27:
        /*0000*/ 	.byte	0x28, 0x61, 0x64, 0x64, 0x72, 0x65, 0x73, 0x73, 0x20, 0x26, 0x20, 0x6d, 0x61, 0x73, 0x6b, 0x29
        /*0010*/ 	.byte	0x20, 0x3d, 0x3d, 0x20, 0x30, 0x00
	.type		$str$28,@object
	.size		$str$28,($str$26 - $str$28)
$str$28:
        /*0016*/ 	.byte	0x2f, 0x74, 0x6d, 0x70, 0x2f, 0x63, 0x75, 0x74, 0x6c, 0x61, 0x73, 0x73, 0x5f, 0x73, 0x77, 0x65
        /*0026*/ 	.byte	0x65, 0x70, 0x5f, 0x73, 0x72, 0x63, 0x2f, 0x69, 0x6e, 0x63, 0x6c, 0x75, 0x64, 0x65, 0x2f, 0x63
        /*0036*/ 	.byte	0x75, 0x74, 0x65, 0x2f, 0x70, 0x6f, 0x69, 0x6e, 0x74, 0x65, 0x72, 0x5f, 0x66, 0x6c, 0x61, 0x67
        /*0046*/ 	.byte	0x67, 0x65, 0x64, 0x2e, 0x68, 0x70, 0x70, 0x00
	.type		$str$26,@object
	.size		$str$26,($str$25 - $str$26)
$str$26:
        /*004e*/ 	.byte	0x2f, 0x74, 0x6d, 0x70, 0x2f, 0x63, 0x75, 0x74, 0x6c, 0x61, 0x73, 0x73, 0x5f, 0x73, 0x77, 0x65
        /*005e*/ 	.byte	0x65, 0x70, 0x5f, 0x73, 0x72, 0x63, 0x2f, 0x69, 0x6e, 0x63, 0x6c, 0x75, 0x64, 0x65, 0x2f, 0x63
        /*006e*/ 	.byte	0x75, 0x74, 0x65, 0x2f, 0x61, 0x74, 0x6f, 0x6d, 0x2f, 0x63, 0x6f, 0x70, 0x79, 0x5f, 0x74, 0x72
        /*007e*/ 	.byte	0x61, 0x69, 0x74, 0x73, 0x5f, 0x73, 0x6d, 0x31, 0x30, 0x30, 0x2e, 0x68, 0x70, 0x70, 0x00
	.type		$str$25,@object
	.size		$str$25,(__unnamed_1 - $str$25)
$str$25:
        /*008d*/ 	.byte	0x28, 0x28, 0x75, 0x69, 0x6e, 0x74, 0x33, 0x32, 0x5f, 0x74, 0x28, 0x74, 0x68, 0x72, 0x65, 0x61
        /*009d*/ 	.byte	0x64, 0x49, 0x64, 0x78, 0x2e, 0x78, 0x29, 0x20, 0x2f, 0x20, 0x33, 0x32, 0x29, 0x20, 0x25, 0x20
        /*00ad*/ 	.byte	0x34, 0x29, 0x20, 0x3d, 0x3d, 0x20, 0x28, 0x28, 0x28, 0x74, 0x6d, 0x65, 0x6d, 0x5f, 0x61, 0x64
        /*00bd*/ 	.byte	0x64, 0x72, 0x20, 0x3e, 0x3e, 0x20, 0x31, 0x36, 0x29, 0x20, 0x2f, 0x20, 0x33, 0x32, 0x29, 0x20
        /*00cd*/ 	.byte	0x25, 0x20, 0x34, 0x29, 0x00
	.type		__unnamed_1,@object
	.size		__unnamed_1,(__unnamed_2 - __unnamed_1)
__unnamed_1:
        /*00d2*/ 	.byte	0x61, 0x75, 0x74, 0x6f, 0x20, 0x63, 0x75, 0x74, 0x65, 0x3a, 0x3a, 0x61, 0x73, 0x5f, 0x70, 0x6f
        /* <DEDUP_REMOVED lines=24> */
        /*0262*/ 	.byte	0x3e, 0x3e, 0x3e, 0x3e, 0x5d, 0x00
	.type		__unnamed_2,@object
	.size		__unnamed_2,(.L_2 - __unnamed_2)
__unnamed_2:
        /* <DEDUP_REMOVED lines=42> */
        /*0508*/ 	.byte	0x3e, 0x3e, 0x5d, 0x00
.L_2:


//--------------------- .nv.shared._ZN7cutlass13device_kernelINS_4gemm6kernel13GemmUniversalIN4cute5tupleIJiiiiEEENS1_10collective13CollectiveMmaINS1_35MainloopSm100TmaUmmaWarpSpecializedILi4ELi2ELi4ENS5_IJNS4_1CILi1EEESB_SB_EEEEENS5_IJNSA_ILi128EEENSA_ILi64EEESF_EEENS_6half_tENS5_IJlSB_lEEESH_SI_NS4_8TiledMMAINS4_8MMA_AtomIJNS4_20SM100_MMA_F16BF16_SSISH_SH_fLi128ELi64ELNS4_4UMMA5MajorE0ELSN_0ELNSM_7ScaleInE0ELSO_0EEEEEENS4_6LayoutISC_NS5_IJNSA_ILi0EEESS_SS_EEEEENS5_IJNS4_10UnderscoreESV_SV_EEEEENS4_13SM90_TMA_LOADENS4_14ComposedLayoutINS4_7SwizzleILi3ELi4ELi3EEENS4_18smem_ptr_flag_bitsILi16EEENSR_INS5_IJNSA_ILi8EEESF_EEENS5_IJSF_SB_EEEEEEEvNS4_8identityESY_S18_vS19_EENS_8epilogue10collective18CollectiveEpilogueINS1B_23Sm100TmaWarpSpecializedILi3ELi2ELi32ELb1ELb0EEEJSG_NS5_IJNSR_ISE_SB_EENSR_INSA_ILi32EEESB_EEEEESH_SI_SH_SI_NS1B_6fusion15FusionCallbacksIS1F_NS1K_17LinearCombinationISH_fSH_fLNS_15FloatRoundStyleE2EEESG_S1J_JEEENS4_5SM1004TMEM4LOAD26SM100_TMEM_LOAD_32dp32b32xESY_NSZ_INS10_ILi2ELi4ELi3EEES13_NSR_INS5_IJS14_S1H_EEENS5_IJS1H_SB_EEEEEEENS4_39AutoVectorizingCopyWithAssumedAlignmentILi128EEENS4_14SM90_TMA_STOREES1Y_S20_S20_EEEvvEEEEvNT_6ParamsE --------------------------
	.section	.nv.shared._ZN7cutlass13device_kernelINS_4gemm6kernel13GemmUniversalIN4cute5tupleIJiiiiEEENS1_10collective13CollectiveMmaINS1_35MainloopSm100TmaUmmaWarpSpecializedILi4ELi2ELi4ENS5_IJNS4_1CILi1EEESB_SB_EEEEENS5_IJNSA_ILi128EEENSA_ILi64EEESF_EEENS_6half_tENS5_IJlSB_lEEESH_SI_NS4_8TiledMMAINS4_8MMA_AtomIJNS4_20SM100_MMA_F16BF16_SSISH_SH_fLi128ELi64ELNS4_4UMMA5MajorE0ELSN_0ELNSM_7ScaleInE0ELSO_0EEEEEENS4_6LayoutISC_NS5_IJNSA_ILi0EEESS_SS_EEEEENS5_IJNS4_10UnderscoreESV_SV_EEEEENS4_13SM90_TMA_LOADENS4_14ComposedLayoutINS4_7SwizzleILi3ELi4ELi3EEENS4_18smem_ptr_flag_bitsILi16EEENSR_INS5_IJNSA_ILi8EEESF_EEENS5_IJSF_SB_EEEEEEEvNS4_8identityESY_S18_vS19_EENS_8epilogue10collective18CollectiveEpilogueINS1B_23Sm100TmaWarpSpecializedILi3ELi2ELi32ELb1ELb0EEEJSG_NS5_IJNSR_ISE_SB_EENSR_INSA_ILi32EEESB_EEEEESH_SI_SH_SI_NS1B_6fusion15FusionCallbacksIS1F_NS1K_17LinearCombinationISH_fSH_fLNS_15FloatRoundStyleE2EEESG_S1J_JEEENS4_5SM1004TMEM4LOAD26SM100_TMEM_LOAD_32dp32b32xESY_NSZ_INS10_ILi2ELi4ELi3EEES13_NSR_INS5_IJS14_S1H_EEENS5_IJS1H_SB_EEEEEEENS4_39AutoVectorizingCopyWithAssumedAlignmentILi128EEENS4_14SM90_TMA_STOREES1Y_S20_S20_EEEvvEEEEvNT_6ParamsE,"aw",@nobits
	.sectionflags	@""
	.align	16
	.zero		1024


//--------------------- .nv.shared.reserved.0     --------------------------
	.section	.nv.shared.reserved.0,"aw",@nobits
	.weak		__nv_reservedSMEM_offset_0_alias
	.size		__nv_reservedSMEM_offset_0_alias, 0, 64
	.other		__nv_reservedSMEM_offset_0_alias,@"STO_CUDA_RESERVED_SHARED STV_DEFAULT"
__nv_reservedSMEM_offset_0_alias:
	.zero		0
.nv.shared.reserved.0:
	.zero		64
	.weak		__nv_reservedSMEM_tcgen05_partition
	.type		__nv_reservedSMEM_tcgen05_partition,@object
	.size		__nv_reservedSMEM_tcgen05_partition,(.L_0 - __nv_reservedSMEM_tcgen05_partition)
__nv_reservedSMEM_tcgen05_partition:
	.zero		32
.L_0:


//--------------------- .nv.global                --------------------------
	.section	.nv.global,"aw",@nobits
.nv.global:
	.type		_ZN40_INTERNAL_8f34ea2d_4_k_cu_3f28a56f_249494cute1_E,@object
	.size		_ZN40_INTERNAL_8f34ea2d_4_k_cu_3f28a56f_249494cute1_E,(_ZN40_INTERNAL_8f34ea2d_4_k_cu_3f28a56f_249494cuda3std3__45__cpo6cbeginE - _ZN40_INTERNAL_8f34ea2d_4_k_cu_3f28a56f_249494cute1_E)
_ZN40_INTERNAL_8f34ea2d_4_k_cu_3f28a56f_249494cute1_E:
	.zero		1
	.type		_ZN40_INTERNAL_8f34ea2d_4_k_cu_3f28a56f_249494cuda3std3__45__cpo6cbeginE,@object
	.size		_ZN40_INTERNAL_8f34ea2d_4_k_cu_3f28a56f_249494cuda3std3__45__cpo6cbeginE,(_ZN40_INTERNAL_8f34ea2d_4_k_cu_3f28a56f_249494cuda3std3__48in_placeE - _ZN40_INTERNAL_8f34ea2d_4_k_cu_3f28a56f_249494cuda3std3__45__cpo6cbeginE)
_ZN40_INTERNAL_8f34ea2d_4_k_cu_3f28a56f_249494cuda3std3__45__cpo6cbeginE:
	.zero		1
	.type		_ZN40_INTERNAL_8f34ea2d_4_k_cu_3f28a56f_249494cuda3std3__48in_placeE,@object
	.size		_ZN40_INTERNAL_8f34ea2d_4_k_cu_3f28a56f_249494cuda3std3__48in_placeE,(_ZN40_INTERNAL_8f34ea2d_4_k_cu_3f28a56f_249494cuda3std6ranges3__45__cpo9iter_moveE - _ZN40_INTERNAL_8f34ea2d_4_k_cu_3f28a56f_249494cuda3std3__48in_placeE)
_ZN40_INTERNAL_8f34ea2d_4_k_cu_3f28a56f_249494cuda3std3__48in_placeE:
	.zero		1
	.type		_ZN40_INTERNAL_8f34ea2d_4_k_cu_3f28a56f_249494cuda3std6ranges3__45__cpo9iter_moveE,@object
	.size		_ZN40_INTERNAL_8f34ea2d_4_k_cu_3f28a56f_249494cuda3std6ranges3__45__cpo9iter_moveE,(_ZN40_INTERNAL_8f34ea2d_4_k_cu_3f28a56f_249494cuda3std3__45__cpo5beginE - _ZN40_INTERNAL_8f34ea2d_4_k_cu_3f28a56f_249494cuda3std6ranges3__45__cpo9iter_moveE)
_ZN40_INTERNAL_8f34ea2d_4_k_cu_3f28a56f_249494cuda3std6ranges3__45__cpo9iter_moveE:
	.zero		1
	.type		_ZN40_INTERNAL_8f34ea2d_4_k_cu_3f28a56f_249494cuda3std3__45__cpo5beginE,@object
	.size		_ZN40_INTERNAL_8f34ea2d_4_k_cu_3f28a56f_249494cuda3std3__45__cpo5beginE,(_ZN40_INTERNAL_8f34ea2d_4_k_cu_3f28a56f_249494cuda3std3__442_GLOBAL__N__8f34ea2d_4_k_cu_3f28a56f_249496ignoreE - _ZN40_INTERNAL_8f34ea2d_4_k_cu_3f28a56f_249494cuda3std3__45__cpo5beginE)
_ZN40_INTERNAL_8f34ea2d_4_k_cu_3f28a56f_249494cuda3std3__45__cpo5beginE:
	.zero		1
	.type		_ZN40_INTERNAL_8f34ea2d_4_k_cu_3f28a56f_249494cuda3std3__442_GLOBAL__N__8f34ea2d_4_k_cu_3f28a56f_249496ignoreE,@object
	.size		_ZN40_INTERNAL_8f34ea2d_4_k_cu_3f28a56f_249494cuda3std3__442_GLOBAL__N__8f34ea2d_4_k_cu_3f28a56f_249496ignoreE,(_ZN40_INTERNAL_8f34ea2d_4_k_cu_3f28a56f_249494cute7productE - _ZN40_INTERNAL_8f34ea2d_4_k_cu_3f28a56f_249494cuda3std3__442_GLOBAL__N__8f34ea2d_4_k_cu_3f28a56f_249496ignoreE)
_ZN40_INTERNAL_8f34ea2d_4_k_cu_3f28a56f_249494cuda3std3__442_GLOBAL__N__8f34ea2d_4_k_cu_3f28a56f_249496ignoreE:
	.zero		1
	.type		_ZN40_INTERNAL_8f34ea2d_4_k_cu_3f28a56f_249494cute7productE,@object
	.size		_ZN40_INTERNAL_8f34ea2d_4_k_cu_3f28a56f_249494cute7productE,(_ZN40_INTERNAL_8f34ea2d_4_k_cu_3f28a56f_249494cuda3std3__45__cpo3endE - _ZN40_INTERNAL_8f34ea2d_4_k_cu_3f28a56f_249494cute7productE)
_ZN40_INTERNAL_8f34ea2d_4_k_cu_3f28a56f_249494cute7productE:
	.zero		1
	.type		_ZN40_INTERNAL_8f34ea2d_4_k_cu_3f28a56f_249494cuda3std3__45__cpo3endE,@object
	.size		_ZN40_INTERNAL_8f34ea2d_4_k_cu_3f28a56f_249494cuda3std3__45__cpo3endE,(_ZN40_INTERNAL_8f34ea2d_4_k_cu_3f28a56f_249494cuda3std3__419piecewise_constructE - _ZN40_INTERNAL_8f34ea2d_4_k_cu_3f28a56f_249494cuda3std3__45__cpo3endE)
_ZN40_INTERNAL_8f34ea2d_4_k_cu_3f28a56f_249494cuda3std3__45__cpo3endE:
	.zero		1
	.type		_ZN40_INTERNAL_8f34ea2d_4_k_cu_3f28a56f_249494cuda3std3__419piecewise_constructE,@object
	.size		_ZN40_INTERNAL_8f34ea2d_4_k_cu_3f28a56f_249494cuda3std3__419piecewise_constructE,(_ZN40_INTERNAL_8f34ea2d_4_k_cu_3f28a56f_249494cuda3std3__45__cpo4cendE - _ZN40_INTERNAL_8f34ea2d_4_k_cu_3f28a56f_249494cuda3std3__419piecewise_constructE)
_ZN40_INTERNAL_8f34ea2d_4_k_cu_3f28a56f_249494cuda3std3__419piecewise_constructE:
	.zero		1
	.type		_ZN40_INTERNAL_8f34ea2d_4_k_cu_3f28a56f_249494cuda3std3__45__cpo4cendE,@object
	.size		_ZN40_INTERNAL_8f34ea2d_4_k_cu_3f28a56f_249494cuda3std3__45__cpo4cendE,(_ZN40_INTERNAL_8f34ea2d_4_k_cu_3f28a56f_249494cuda3std6ranges3__45__cpo4swapE - _ZN40_INTERNAL_8f34ea2d_4_k_cu_3f28a56f_249494cuda3std3__45__cpo4cendE)
_ZN40_INTERNAL_8f34ea2d_4_k_cu_3f28a56f_249494cuda3std3__45__cpo4cendE:
	.zero		1
	.type		_ZN40_INTERNAL_8f34ea2d_4_k_cu_3f28a56f_249494cuda3std6ranges3__45__cpo4swapE,@object
	.size		_ZN40_INTERNAL_8f34ea2d_4_k_cu_3f28a56f_249494cuda3std6ranges3__45__cpo4swapE,(.L_10 - _ZN40_INTERNAL_8f34ea2d_4_k_cu_3f28a56f_249494cuda3std6ranges3__45__cpo4swapE)
_ZN40_INTERNAL_8f34ea2d_4_k_cu_3f28a56f_249494cuda3std6ranges3__45__cpo4swapE:
	.zero		1
.L_10:


//--------------------- .nv.constant0._ZN7cutlass13device_kernelINS_4gemm6kernel13GemmUniversalIN4cute5tupleIJiiiiEEENS1_10collective13CollectiveMmaINS1_35MainloopSm100TmaUmmaWarpSpecializedILi4ELi2ELi4ENS5_IJNS4_1CILi1EEESB_SB_EEEEENS5_IJNSA_ILi128EEENSA_ILi64EEESF_EEENS_6half_tENS5_IJlSB_lEEESH_SI_NS4_8TiledMMAINS4_8MMA_AtomIJNS4_20SM100_MMA_F16BF16_SSISH_SH_fLi128ELi64ELNS4_4UMMA5MajorE0ELSN_0ELNSM_7ScaleInE0ELSO_0EEEEEENS4_6LayoutISC_NS5_IJNSA_ILi0EEESS_SS_EEEEENS5_IJNS4_10UnderscoreESV_SV_EEEEENS4_13SM90_TMA_LOADENS4_14ComposedLayoutINS4_7SwizzleILi3ELi4ELi3EEENS4_18smem_ptr_flag_bitsILi16EEENSR_INS5_IJNSA_ILi8EEESF_EEENS5_IJSF_SB_EEEEEEEvNS4_8identityESY_S18_vS19_EENS_8epilogue10collective18CollectiveEpilogueINS1B_23Sm100TmaWarpSpecializedILi3ELi2ELi32ELb1ELb0EEEJSG_NS5_IJNSR_ISE_SB_EENSR_INSA_ILi32EEESB_EEEEESH_SI_SH_SI_NS1B_6fusion15FusionCallbacksIS1F_NS1K_17LinearCombinationISH_fSH_fLNS_15FloatRoundStyleE2EEESG_S1J_JEEENS4_5SM1004TMEM4LOAD26SM100_TMEM_LOAD_32dp32b32xESY_NSZ_INS10_ILi2ELi4ELi3EEES13_NSR_INS5_IJS14_S1H_EEENS5_IJS1H_SB_EEEEEEENS4_39AutoVectorizingCopyWithAssumedAlignmentILi128EEENS4_14SM90_TMA_STOREES1Y_S20_S20_EEEvvEEEEvNT_6ParamsE --------------------------
	.section	.nv.constant0._ZN7cutlass13device_kernelINS_4gemm6kernel13GemmUniversalIN4cute5tupleIJiiiiEEENS1_10collective13CollectiveMmaINS1_35MainloopSm100TmaUmmaWarpSpecializedILi4ELi2ELi4ENS5_IJNS4_1CILi1EEESB_SB_EEEEENS5_IJNSA_ILi128EEENSA_ILi64EEESF_EEENS_6half_tENS5_IJlSB_lEEESH_SI_NS4_8TiledMMAINS4_8MMA_AtomIJNS4_20SM100_MMA_F16BF16_SSISH_SH_fLi128ELi64ELNS4_4UMMA5MajorE0ELSN_0ELNSM_7ScaleInE0ELSO_0EEEEEENS4_6LayoutISC_NS5_IJNSA_ILi0EEESS_SS_EEEEENS5_IJNS4_10UnderscoreESV_SV_EEEEENS4_13SM90_TMA_LOADENS4_14ComposedLayoutINS4_7SwizzleILi3ELi4ELi3EEENS4_18smem_ptr_flag_bitsILi16EEENSR_INS5_IJNSA_ILi8EEESF_EEENS5_IJSF_SB_EEEEEEEvNS4_8identityESY_S18_vS19_EENS_8epilogue10collective18CollectiveEpilogueINS1B_23Sm100TmaWarpSpecializedILi3ELi2ELi32ELb1ELb0EEEJSG_NS5_IJNSR_ISE_SB_EENSR_INSA_ILi32EEESB_EEEEESH_SI_SH_SI_NS1B_6fusion15FusionCallbacksIS1F_NS1K_17LinearCombinationISH_fSH_fLNS_15FloatRoundStyleE2EEESG_S1J_JEEENS4_5SM1004TMEM4LOAD26SM100_TMEM_LOAD_32dp32b32xESY_NSZ_INS10_ILi2ELi4ELi3EEES13_NSR_INS5_IJS14_S1H_EEENS5_IJS1H_SB_EEEEEEENS4_39AutoVectorizingCopyWithAssumedAlignmentILi128EEENS4_14SM90_TMA_STOREES1Y_S20_S20_EEEvvEEEEvNT_6ParamsE,"a",@progbits
	.sectionflags	@""
	.align	4
.nv.constant0._ZN7cutlass13device_kernelINS_4gemm6kernel13GemmUniversalIN4cute5tupleIJiiiiEEENS1_10collective13CollectiveMmaINS1_35MainloopSm100TmaUmmaWarpSpecializedILi4ELi2ELi4ENS5_IJNS4_1CILi1EEESB_SB_EEEEENS5_IJNSA_ILi128EEENSA_ILi64EEESF_EEENS_6half_tENS5_IJlSB_lEEESH_SI_NS4_8TiledMMAINS4_8MMA_AtomIJNS4_20SM100_MMA_F16BF16_SSISH_SH_fLi128ELi64ELNS4_4UMMA5MajorE0ELSN_0ELNSM_7ScaleInE0ELSO_0EEEEEENS4_6LayoutISC_NS5_IJNSA_ILi0EEESS_SS_EEEEENS5_IJNS4_10UnderscoreESV_SV_EEEEENS4_13SM90_TMA_LOADENS4_14ComposedLayoutINS4_7SwizzleILi3ELi4ELi3EEENS4_18smem_ptr_flag_bitsILi16EEENSR_INS5_IJNSA_ILi8EEESF_EEENS5_IJSF_SB_EEEEEEEvNS4_8identityESY_S18_vS19_EENS_8epilogue10collective18CollectiveEpilogueINS1B_23Sm100TmaWarpSpecializedILi3ELi2ELi32ELb1ELb0EEEJSG_NS5_IJNSR_ISE_SB_EENSR_INSA_ILi32EEESB_EEEEESH_SI_SH_SI_NS1B_6fusion15FusionCallbacksIS1F_NS1K_17LinearCombinationISH_fSH_fLNS_15FloatRoundStyleE2EEESG_S1J_JEEENS4_5SM1004TMEM4LOAD26SM100_TMEM_LOAD_32dp32b32xESY_NSZ_INS10_ILi2ELi4ELi3EEES13_NSR_INS5_IJS14_S1H_EEENS5_IJS1H_SB_EEEEEEENS4_39AutoVectorizingCopyWithAssumedAlignmentILi128EEENS4_14SM90_TMA_STOREES1Y_S20_S20_EEEvvEEEEvNT_6ParamsE:
	.zero		2944


//--------------------- SYMBOLS --------------------------

	.type		.nv.reservedSmem.offset0,@object
	.size		.nv.reservedSmem.offset0,0x4
	.type		.nv.reservedSmem.cap,@object
	.size		.nv.reservedSmem.cap,0x4
	.type		__assertfail,@function
